	.target	sm_100a

	.elftype	@"ET_EXEC"


//--------------------- .note.nv.tkinfo           --------------------------
	.section	.note.nv.tkinfo,"",@"SHT_NOTE"
	.sectionflags	@"SHF_NOTE_NV_TKINFO"
	.tkinfo
        /*0018*/ 	.word	0x00000002
        /*0030*/ 	.string	""
        /*0030*/ 	.string	"ptxas"
        /*0030*/ 	.string	"Cuda compilation tools, release 13.0, V13.0.88"
        /*0030*/ 	.string	"Build cuda_13.0.r13.0/compiler.36424714_0"
        /*0030*/ 	.string	"-arch sm_100a -m 64 "



//--------------------- .note.nv.cuinfo           --------------------------
	.section	.note.nv.cuinfo,"",@"SHT_NOTE"
	.sectionflags	@"SHF_NOTE_NV_CUINFO"
        /*0018*/ 	.short	0x0002
        /*001a*/ 	.short	0x0064
        /*001c*/ 	.short	0x0082
	.zero		2


//--------------------- .nv.info                  --------------------------
	.section	.nv.info,"",@"SHT_CUDA_INFO"
	.align	4


	//----- nvinfo : EIATTR_REGCOUNT
	.align		4
        /*0000*/ 	.byte	0x04, 0x2f
        /*0002*/ 	.short	(.L_20 - .L_19)
	.align		4
.L_19:
        /*0004*/ 	.word	index@(_ZN7cutlass13device_kernelINS_4gemm6kernel13GemmUniversalIN4cute5tupleIJiiiiEEENS1_10collective13CollectiveMmaINS1_35MainloopSm100TmaUmmaWarpSpecializedILi14ELi2ELi2ENS5_IJNS4_1CILi1EEESB_SB_EEEEENS5_IJNSA_ILi128EEENSA_ILi256EEENSA_ILi32EEEEEENS_12float_e5m2_tENS5_IJSB_llEEESI_NS5_IJlSB_lEEENS4_8TiledMMAINS4_8MMA_AtomIJNS4_10MMA_TraitsINS4_19SM100_MMA_F8F6F4_SSEJSI_SI_fSE_SF_NS4_17integral_constantINS4_4UMMA5MajorELSR_1EEENSP_ISR_LSR_0EEENSP_INSQ_7ScaleInELSU_0EEESV_EEEEEENS4_6LayoutISC_NS5_IJNSA_ILi0EEESZ_SZ_EEEEENS5_IJNS4_10UnderscoreES12_S12_EEEEENS4_13SM90_TMA_LOADENS4_14ComposedLayoutINS4_7SwizzleILi3ELi4ELi3EEENS4_18smem_ptr_flag_bitsILi8EEENSY_INS5_IJSE_NSA_ILi8EEEEEENS5_IJSB_SE_EEEEEEEvNS4_8identityES15_NS16_INS17_ILi1ELi4ELi3EEES1A_NSY_INS5_IJS1B_SG_EEENS5_IJSG_SB_EEEEEEEvS1G_EENS_8epilogue10collective18CollectiveEpilogueINS1N_23Sm100TmaWarpSpecializedILi4ELi2ELi64ELb0ELb0EEEJSH_NS5_IJNSY_ISE_SB_EENSY_INSA_ILi64EEESB_EEEEESI_SK_SI_SK_NS1N_6fusion15FusionCallbacksIS1R_NS1W_17LinearCombinationISI_fSI_fLNS_15FloatRoundStyleE2EEESH_S1V_JEEENS4_5SM1004TMEM4LOAD26SM100_TMEM_LOAD_32dp32b64xES15_NS16_INS17_ILi2ELi4ELi3EEES1A_NSY_INS5_IJS1B_S1T_EEENS5_IJS1T_SB_EEEEEEENS4_39AutoVectorizingCopyWithAssumedAlignmentILi128EEENS4_14SM90_TMA_STOREES2A_S2C_S2C_EEEvvEEEEvNT_6ParamsE)
        /*0008*/ 	.word	0x000000e0


	//----- nvinfo : EIATTR_FRAME_SIZE
	.align		4
.L_20:
        /*000c*/ 	.byte	0x04, 0x11
        /*000e*/ 	.short	(.L_22 - .L_21)
	.align		4
.L_21:
        /*0010*/ 	.word	index@($__internal_2_$__cuda_sm10x_tcgen05_guardrail_trap_unallocated_columns_being_dealloced)
        /*0014*/ 	.word	0x00000000


	//----- nvinfo : EIATTR_FRAME_SIZE
	.align		4
.L_22:
        /*0018*/ 	.byte	0x04, 0x11
        /*001a*/ 	.short	(.L_24 - .L_23)
	.align		4
.L_23:
        /*001c*/ 	.word	index@($__internal_1_$__cuda_sm10x_tcgen05_guardrail_trap_phase_invalid_during_alloc)
        /*0020*/ 	.word	0x00000000


	//----- nvinfo : EIATTR_FRAME_SIZE
	.align		4
.L_24:
        /*0024*/ 	.byte	0x04, 0x11
        /*0026*/ 	.short	(.L_26 - .L_25)
	.align		4
.L_25:
        /*0028*/ 	.word	index@($__internal_0_$__cuda_sm10x_tcgen05_guardrail_trap_col_being_dealloced_not_returned_by_alloc)
        /*002c*/ 	.word	0x00000000


	//----- nvinfo : EIATTR_FRAME_SIZE
	.align		4
.L_26:
        /*0030*/ 	.byte	0x04, 0x11
        /*0032*/ 	.short	(.L_28 - .L_27)
	.align		4
.L_27:
        /*0034*/ 	.word	index@(_ZN7cutlass13device_kernelINS_4gemm6kernel13GemmUniversalIN4cute5tupleIJiiiiEEENS1_10collective13CollectiveMmaINS1_35MainloopSm100TmaUmmaWarpSpecializedILi14ELi2ELi2ENS5_IJNS4_1CILi1EEESB_SB_EEEEENS5_IJNSA_ILi128EEENSA_ILi256EEENSA_ILi32EEEEEENS_12float_e5m2_tENS5_IJSB_llEEESI_NS5_IJlSB_lEEENS4_8TiledMMAINS4_8MMA_AtomIJNS4_10MMA_TraitsINS4_19SM100_MMA_F8F6F4_SSEJSI_SI_fSE_SF_NS4_17integral_constantINS4_4UMMA5MajorELSR_1EEENSP_ISR_LSR_0EEENSP_INSQ_7ScaleInELSU_0EEESV_EEEEEENS4_6LayoutISC_NS5_IJNSA_ILi0EEESZ_SZ_EEEEENS5_IJNS4_10UnderscoreES12_S12_EEEEENS4_13SM90_TMA_LOADENS4_14ComposedLayoutINS4_7SwizzleILi3ELi4ELi3EEENS4_18smem_ptr_flag_bitsILi8EEENSY_INS5_IJSE_NSA_ILi8EEEEEENS5_IJSB_SE_EEEEEEEvNS4_8identityES15_NS16_INS17_ILi1ELi4ELi3EEES1A_NSY_INS5_IJS1B_SG_EEENS5_IJSG_SB_EEEEEEEvS1G_EENS_8epilogue10collective18CollectiveEpilogueINS1N_23Sm100TmaWarpSpecializedILi4ELi2ELi64ELb0ELb0EEEJSH_NS5_IJNSY_ISE_SB_EENSY_INSA_ILi64EEESB_EEEEESI_SK_SI_SK_NS1N_6fusion15FusionCallbacksIS1R_NS1W_17LinearCombinationISI_fSI_fLNS_15FloatRoundStyleE2EEESH_S1V_JEEENS4_5SM1004TMEM4LOAD26SM100_TMEM_LOAD_32dp32b64xES15_NS16_INS17_ILi2ELi4ELi3EEES1A_NSY_INS5_IJS1B_S1T_EEENS5_IJS1T_SB_EEEEEEENS4_39AutoVectorizingCopyWithAssumedAlignmentILi128EEENS4_14SM90_TMA_STOREES2A_S2C_S2C_EEEvvEEEEvNT_6ParamsE)
        /*0038*/ 	.word	0x00000000


	//----- nvinfo : EIATTR_MIN_STACK_SIZE
	.align		4
.L_28:
        /*003c*/ 	.byte	0x04, 0x12
        /*003e*/ 	.short	(.L_30 - .L_29)
	.align		4
.L_29:
        /*0040*/ 	.word	index@(_ZN7cutlass13device_kernelINS_4gemm6kernel13GemmUniversalIN4cute5tupleIJiiiiEEENS1_10collective13CollectiveMmaINS1_35MainloopSm100TmaUmmaWarpSpecializedILi14ELi2ELi2ENS5_IJNS4_1CILi1EEESB_SB_EEEEENS5_IJNSA_ILi128EEENSA_ILi256EEENSA_ILi32EEEEEENS_12float_e5m2_tENS5_IJSB_llEEESI_NS5_IJlSB_lEEENS4_8TiledMMAINS4_8MMA_AtomIJNS4_10MMA_TraitsINS4_19SM100_MMA_F8F6F4_SSEJSI_SI_fSE_SF_NS4_17integral_constantINS4_4UMMA5MajorELSR_1EEENSP_ISR_LSR_0EEENSP_INSQ_7ScaleInELSU_0EEESV_EEEEEENS4_6LayoutISC_NS5_IJNSA_ILi0EEESZ_SZ_EEEEENS5_IJNS4_10UnderscoreES12_S12_EEEEENS4_13SM90_TMA_LOADENS4_14ComposedLayoutINS4_7SwizzleILi3ELi4ELi3EEENS4_18smem_ptr_flag_bitsILi8EEENSY_INS5_IJSE_NSA_ILi8EEEEEENS5_IJSB_SE_EEEEEEEvNS4_8identityES15_NS16_INS17_ILi1ELi4ELi3EEES1A_NSY_INS5_IJS1B_SG_EEENS5_IJSG_SB_EEEEEEEvS1G_EENS_8epilogue10collective18CollectiveEpilogueINS1N_23Sm100TmaWarpSpecializedILi4ELi2ELi64ELb0ELb0EEEJSH_NS5_IJNSY_ISE_SB_EENSY_INSA_ILi64EEESB_EEEEESI_SK_SI_SK_NS1N_6fusion15FusionCallbacksIS1R_NS1W_17LinearCombinationISI_fSI_fLNS_15FloatRoundStyleE2EEESH_S1V_JEEENS4_5SM1004TMEM4LOAD26SM100_TMEM_LOAD_32dp32b64xES15_NS16_INS17_ILi2ELi4ELi3EEES1A_NSY_INS5_IJS1B_S1T_EEENS5_IJS1T_SB_EEEEEEENS4_39AutoVectorizingCopyWithAssumedAlignmentILi128EEENS4_14SM90_TMA_STOREES2A_S2C_S2C_EEEvvEEEEvNT_6ParamsE)
        /*0044*/ 	.word	0x00000000
.L_30:


//--------------------- .nv.compat                --------------------------
	.section	.nv.compat,"",@"SHT_CUDA_COMPAT_INFO"
	.align	4
        /*0000*/ 	.byte	0x02, 0x09, 0x01, 0x00, 0x02, 0x02, 0x02, 0x00, 0x02, 0x05, 0x05, 0x00, 0x03, 0x07, 0x01, 0x01
        /*0010*/ 	.byte	0x02, 0x03, 0x01, 0x00, 0x02, 0x06, 0x01, 0x00, 0x04, 0x0b, 0x08, 0x00, 0x09, 0x00, 0x00, 0x00
        /*0020*/ 	.byte	0x00, 0x00, 0x00, 0x00


//--------------------- .nv.info._ZN7cutlass13device_kernelINS_4gemm6kernel13GemmUniversalIN4cute5tupleIJiiiiEEENS1_10collective13CollectiveMmaINS1_35MainloopSm100TmaUmmaWarpSpecializedILi14ELi2ELi2ENS5_IJNS4_1CILi1EEESB_SB_EEEEENS5_IJNSA_ILi128EEENSA_ILi256EEENSA_ILi32EEEEEENS_12float_e5m2_tENS5_IJSB_llEEESI_NS5_IJlSB_lEEENS4_8TiledMMAINS4_8MMA_AtomIJNS4_10MMA_TraitsINS4_19SM100_MMA_F8F6F4_SSEJSI_SI_fSE_SF_NS4_17integral_constantINS4_4UMMA5MajorELSR_1EEENSP_ISR_LSR_0EEENSP_INSQ_7ScaleInELSU_0EEESV_EEEEEENS4_6LayoutISC_NS5_IJNSA_ILi0EEESZ_SZ_EEEEENS5_IJNS4_10UnderscoreES12_S12_EEEEENS4_13SM90_TMA_LOADENS4_14ComposedLayoutINS4_7SwizzleILi3ELi4ELi3EEENS4_18smem_ptr_flag_bitsILi8EEENSY_INS5_IJSE_NSA_ILi8EEEEEENS5_IJSB_SE_EEEEEEEvNS4_8identityES15_NS16_INS17_ILi1ELi4ELi3EEES1A_NSY_INS5_IJS1B_SG_EEENS5_IJSG_SB_EEEEEEEvS1G_EENS_8epilogue10collective18CollectiveEpilogueINS1N_23Sm100TmaWarpSpecializedILi4ELi2ELi64ELb0ELb0EEEJSH_NS5_IJNSY_ISE_SB_EENSY_INSA_ILi64EEESB_EEEEESI_SK_SI_SK_NS1N_6fusion15FusionCallbacksIS1R_NS1W_17LinearCombinationISI_fSI_fLNS_15FloatRoundStyleE2EEESH_S1V_JEEENS4_5SM1004TMEM4LOAD26SM100_TMEM_LOAD_32dp32b64xES15_NS16_INS17_ILi2ELi4ELi3EEES1A_NSY_INS5_IJS1B_S1T_EEENS5_IJS1T_SB_EEEEEEENS4_39AutoVectorizingCopyWithAssumedAlignmentILi128EEENS4_14SM90_TMA_STOREES2A_S2C_S2C_EEEvvEEEEvNT_6ParamsE --------------------------
	.section	.nv.info._ZN7cutlass13device_kernelINS_4gemm6kernel13GemmUniversalIN4cute5tupleIJiiiiEEENS1_10collective13CollectiveMmaINS1_35MainloopSm100TmaUmmaWarpSpecializedILi14ELi2ELi2ENS5_IJNS4_1CILi1EEESB_SB_EEEEENS5_IJNSA_ILi128EEENSA_ILi256EEENSA_ILi32EEEEEENS_12float_e5m2_tENS5_IJSB_llEEESI_NS5_IJlSB_lEEENS4_8TiledMMAINS4_8MMA_AtomIJNS4_10MMA_TraitsINS4_19SM100_MMA_F8F6F4_SSEJSI_SI_fSE_SF_NS4_17integral_constantINS4_4UMMA5MajorELSR_1EEENSP_ISR_LSR_0EEENSP_INSQ_7ScaleInELSU_0EEESV_EEEEEENS4_6LayoutISC_NS5_IJNSA_ILi0EEESZ_SZ_EEEEENS5_IJNS4_10UnderscoreES12_S12_EEEEENS4_13SM90_TMA_LOADENS4_14ComposedLayoutINS4_7SwizzleILi3ELi4ELi3EEENS4_18smem_ptr_flag_bitsILi8EEENSY_INS5_IJSE_NSA_ILi8EEEEEENS5_IJSB_SE_EEEEEEEvNS4_8identityES15_NS16_INS17_ILi1ELi4ELi3EEES1A_NSY_INS5_IJS1B_SG_EEENS5_IJSG_SB_EEEEEEEvS1G_EENS_8epilogue10collective18CollectiveEpilogueINS1N_23Sm100TmaWarpSpecializedILi4ELi2ELi64ELb0ELb0EEEJSH_NS5_IJNSY_ISE_SB_EENSY_INSA_ILi64EEESB_EEEEESI_SK_SI_SK_NS1N_6fusion15FusionCallbacksIS1R_NS1W_17LinearCombinationISI_fSI_fLNS_15FloatRoundStyleE2EEESH_S1V_JEEENS4_5SM1004TMEM4LOAD26SM100_TMEM_LOAD_32dp32b64xES15_NS16_INS17_ILi2ELi4ELi3EEES1A_NSY_INS5_IJS1B_S1T_EEENS5_IJS1T_SB_EEEEEEENS4_39AutoVectorizingCopyWithAssumedAlignmentILi128EEENS4_14SM90_TMA_STOREES2A_S2C_S2C_EEEvvEEEEvNT_6ParamsE,"",@"SHT_CUDA_INFO"
	.sectionflags	@""
	.align	4


	//----- nvinfo : EIATTR_CUDA_API_VERSION
	.align		4
        /*0000*/ 	.byte	0x04, 0x37
        /*0002*/ 	.short	(.L_32 - .L_31)
.L_31:
        /*0004*/ 	.word	0x00000082


	//----- nvinfo : EIATTR_KPARAM_INFO
	.align		4
.L_32:
        /*0008*/ 	.byte	0x04, 0x17
        /*000a*/ 	.short	(.L_34 - .L_33)
.L_33:
        /*000c*/ 	.word	0x00000000
        /*0010*/ 	.short	0x0000
        /*0012*/ 	.short	0x0000
        /*0014*/ 	.byte	0x00, 0xf0, 0x01, 0x20


	//----- nvinfo : EIATTR_AT_ENTRY_FRAGMENTS
	.align		4
.L_34:
        /*0018*/ 	.byte	0x04, 0x4f
        /*001a*/ 	.short	(.L_36 - .L_35)


	//   ....[0]....
.L_35:
        /*001c*/ 	.word	0x00000006


	//----- nvinfo : EIATTR_RESERVED_SMEM_USED
	.align		4
.L_36:
        /*0020*/ 	.byte	0x01, 0x41
	.zero		2


	//----- nvinfo : EIATTR_SPARSE_MMA_MASK
	.align		4
        /*0024*/ 	.byte	0x03, 0x50
        /*0026*/ 	.short	0x0000


	//----- nvinfo : EIATTR_TCGEN05_1CTA_USED
	.align		4
        /*0028*/ 	.byte	0x01, 0x51
	.zero		2


	//----- nvinfo : EIATTR_MAXREG_COUNT
	.align		4
        /*002c*/ 	.byte	0x03, 0x1b
        /*002e*/ 	.short	0x00ff


	//----- nvinfo : EIATTR_NUM_BARRIERS
	.align		4
        /*0030*/ 	.byte	0x02, 0x4c
        /*0032*/ 	.byte	0x07
	.zero		1


	//----- nvinfo : EIATTR_EXTERNS
	.align		4
        /*0034*/ 	.byte	0x04, 0x0f
        /*0036*/ 	.short	(.L_38 - .L_37)


	//   ....[0]....
	.align		4
.L_37:
        /*0038*/ 	.word	index@(__assertfail)


	//----- nvinfo : EIATTR_MERCURY_ISA_VERSION
	.align		4
.L_38:
        /*003c*/ 	.byte	0x03, 0x5f
        /*003e*/ 	.short	0x0101


	//----- nvinfo : EIATTR_INT_WARP_WIDE_INSTR_OFFSETS
	.align		4
        /*0040*/ 	.byte	0x04, 0x31
        /*0042*/ 	.short	(.L_40 - .L_39)


	//   ....[0]....
.L_39:
        /*0044*/ 	.word	0x00001f10


	//   ....[1]....
        /*0048*/ 	.word	0x00003c90


	//   ....[2]....
        /*004c*/ 	.word	0x00003cb0


	//   ....[3]....
        /*0050*/ 	.word	0x00003ce0


	//   ....[4]....
        /*0054*/ 	.word	0x00004620


	//   ....[5]....
        /*0058*/ 	.word	0x00004690


	//   ....[6]....
        /*005c*/ 	.word	0x00004770


	//   ....[7]....
        /*0060*/ 	.word	0x000047f0


	//   ....[8]....
        /*0064*/ 	.word	0x00004900


	//   ....[9]....
        /*0068*/ 	.word	0x00004990


	//   ....[10]....
        /*006c*/ 	.word	0x00004b70


	//   ....[11]....
        /*0070*/ 	.word	0x00004cd0


	//----- nvinfo : EIATTR_COOP_GROUP_MASK_REGIDS
	.align		4
.L_40:
        /*0074*/ 	.byte	0x04, 0x29
        /*0076*/ 	.short	(.L_42 - .L_41)


	//   ....[0]....
.L_41:
        /*0078*/ 	.word	0xffffffff


	//   ....[1]....
        /*007c*/ 	.word	0xffffffff


	//   ....[2]....
        /*0080*/ 	.word	0xffffffff


	//   ....[3]....
        /*0084*/ 	.word	0xffffffff


	//   ....[4]....
        /*0088*/ 	.word	0xffffffff


	//   ....[5]....
        /*008c*/ 	.word	0xffffffff


	//   ....[6]....
        /*0090*/ 	.word	0xffffffff


	//   ....[7]....
        /*0094*/ 	.word	0xffffffff


	//   ....[8]....
        /*0098*/ 	.word	0xffffffff


	//   ....[9]....
        /*009c*/ 	.word	0xffffffff


	//   ....[10]....
        /*00a0*/ 	.word	0xffffffff


	//   ....[11]....
        /*00a4*/ 	.word	0xffffffff


	//   ....[12]....
        /*00a8*/ 	.word	0xffffffff


	//----- nvinfo : EIATTR_COOP_GROUP_INSTR_OFFSETS
	.align		4
.L_42:
        /*00ac*/ 	.byte	0x04, 0x28
        /*00ae*/ 	.short	(.L_44 - .L_43)


	//   ....[0]....
.L_43:
        /*00b0*/ 	.word	0x00000090


	//   ....[1]....
        /*00b4*/ 	.word	0x000004d0


	//   ....[2]....
        /*00b8*/ 	.word	0x000007b0


	//   ....[3]....
        /*00bc*/ 	.word	0x00000950


	//   ....[4]....
        /*00c0*/ 	.word	0x00000a50


	//   ....[5]....
        /*00c4*/ 	.word	0x00000bc0


	//   ....[6]....
        /*00c8*/ 	.word	0x00000d20


	//   ....[7]....
        /*00cc*/ 	.word	0x00001df0


	//   ....[8]....
        /*00d0*/ 	.word	0x00003170


	//   ....[9]....
        /*00d4*/ 	.word	0x00003380


	//   ....[10]....
        /*00d8*/ 	.word	0x000033b0


	//   ....[11]....
        /*00dc*/ 	.word	0x00003b70


	//   ....[12]....
        /*00e0*/ 	.word	0x00003da0


	//----- nvinfo : EIATTR_VRC_CTA_INIT_COUNT
	.align		4
.L_44:
        /*00e4*/ 	.byte	0x02, 0x4a
        /*00e6*/ 	.byte	0x80
	.zero		1


	//----- nvinfo : EIATTR_SYSCALL_OFFSETS
	.align		4
        /*00e8*/ 	.byte	0x04, 0x46
        /*00ea*/ 	.short	(.L_46 - .L_45)


	//   ....[0]....
.L_45:
        /*00ec*/ 	.word	0x00005740


	//   ....[1]....
        /*00f0*/ 	.word	0x00005880


	//   ....[2]....
        /*00f4*/ 	.word	0x000060e0


	//   ....[3]....
        /*00f8*/ 	.word	0x00007700


	//   ....[4]....
        /*00fc*/ 	.word	0x00008cb0


	//   ....[5]....
        /*0100*/ 	.word	0x0000a280


	//----- nvinfo : EIATTR_MBARRIER_INSTR_OFFSETS
	.align		4
.L_46:
        /*0104*/ 	.byte	0x04, 0x39
        /*0106*/ 	.short	(.L_48 - .L_47)


	//   ....[0]....
.L_47:
        /*0108*/ 	.word	0x000005d0
        /*010c*/ 	.word	0x000000ff
        /*0110*/ 	.word	0x00000000
        /*0114*/ 	.short	0x0100
        /*0116*/ 	.byte	0x05
	.zero		1


	//   ....[1]....
        /*0118*/ 	.word	0x000005e0
        /*011c*/ 	.word	0x000000ff
        /*0120*/ 	.word	0x00000070
        /*0124*/ 	.short	0x0100
        /*0126*/ 	.byte	0x05
	.zero		1


	//   ....[2]....
        /*0128*/ 	.word	0x000005f0
        /*012c*/ 	.word	0x000000ff
        /*0130*/ 	.word	0x00000008
        /*0134*/ 	.short	0x0100
        /*0136*/ 	.byte	0x05
	.zero		1


	//   ....[3]....
        /*0138*/ 	.word	0x00000600
        /*013c*/ 	.word	0x000000ff
        /*0140*/ 	.word	0x00000078
        /*0144*/ 	.short	0x0100
        /*0146*/ 	.byte	0x05
	.zero		1


	//   ....[4]....
        /*0148*/ 	.word	0x00000610
        /*014c*/ 	.word	0x000000ff
        /*0150*/ 	.word	0x00000010
        /*0154*/ 	.short	0x0100
        /*0156*/ 	.byte	0x05
	.zero		1


	//   ....[5]....
        /*0158*/ 	.word	0x00000620
        /*015c*/ 	.word	0x000000ff
        /*0160*/ 	.word	0x00000080
        /*0164*/ 	.short	0x0100
        /*0166*/ 	.byte	0x05
	.zero		1


	//   ....[6]....
        /*0168*/ 	.word	0x00000630
        /*016c*/ 	.word	0x000000ff
        /*0170*/ 	.word	0x00000018
        /*0174*/ 	.short	0x0100
        /*0176*/ 	.byte	0x05
	.zero		1


	//   ....[7]....
        /*0178*/ 	.word	0x00000640
        /*017c*/ 	.word	0x000000ff
        /*0180*/ 	.word	0x00000088
        /*0184*/ 	.short	0x0100
        /*0186*/ 	.byte	0x05
	.zero		1


	//   ....[8]....
        /*0188*/ 	.word	0x00000650
        /*018c*/ 	.word	0x000000ff
        /*0190*/ 	.word	0x00000020
        /*0194*/ 	.short	0x0100
        /*0196*/ 	.byte	0x05
	.zero		1


	//   ....[9]....
        /*0198*/ 	.word	0x00000660
        /*019c*/ 	.word	0x000000ff
        /*01a0*/ 	.word	0x00000090
        /*01a4*/ 	.short	0x0100
        /*01a6*/ 	.byte	0x05
	.zero		1


	//   ....[10]....
        /*01a8*/ 	.word	0x00000670
        /*01ac*/ 	.word	0x000000ff
        /*01b0*/ 	.word	0x00000028
        /*01b4*/ 	.short	0x0100
        /*01b6*/ 	.byte	0x05
	.zero		1


	//   ....[11]....
        /*01b8*/ 	.word	0x00000680
        /*01bc*/ 	.word	0x000000ff
        /*01c0*/ 	.word	0x00000098
        /*01c4*/ 	.short	0x0100
        /*01c6*/ 	.byte	0x05
	.zero		1


	//   ....[12]....
        /*01c8*/ 	.word	0x00000690
        /*01cc*/ 	.word	0x000000ff
        /*01d0*/ 	.word	0x00000030
        /*01d4*/ 	.short	0x0100
        /*01d6*/ 	.byte	0x05
	.zero		1


	//   ....[13]....
        /*01d8*/ 	.word	0x000006a0
        /*01dc*/ 	.word	0x000000ff
        /*01e0*/ 	.word	0x000000a0
        /*01e4*/ 	.short	0x0100
        /*01e6*/ 	.byte	0x05
	.zero		1


	//   ....[14]....
        /*01e8*/ 	.word	0x000006b0
        /*01ec*/ 	.word	0x000000ff
        /*01f0*/ 	.word	0x00000038
        /*01f4*/ 	.short	0x0100
        /*01f6*/ 	.byte	0x05
	.zero		1


	//   ....[15]....
        /*01f8*/ 	.word	0x000006c0
        /*01fc*/ 	.word	0x000000ff
        /*0200*/ 	.word	0x000000a8
        /*0204*/ 	.short	0x0100
        /*0206*/ 	.byte	0x05
	.zero		1


	//   ....[16]....
        /*0208*/ 	.word	0x000006d0
        /*020c*/ 	.word	0x000000ff
        /*0210*/ 	.word	0x00000040
        /*0214*/ 	.short	0x0100
        /*0216*/ 	.byte	0x05
	.zero		1


	//   ....[17]....
        /*0218*/ 	.word	0x000006e0
        /*021c*/ 	.word	0x000000ff
        /*0220*/ 	.word	0x000000b0
        /*0224*/ 	.short	0x0100
        /*0226*/ 	.byte	0x05
	.zero		1


	//   ....[18]....
        /*0228*/ 	.word	0x000006f0
        /*022c*/ 	.word	0x000000ff
        /*0230*/ 	.word	0x00000048
        /*0234*/ 	.short	0x0100
        /*0236*/ 	.byte	0x05
	.zero		1


	//   ....[19]....
        /*0238*/ 	.word	0x00000700
        /*023c*/ 	.word	0x000000ff
        /*0240*/ 	.word	0x000000b8
        /*0244*/ 	.short	0x0100
        /*0246*/ 	.byte	0x05
	.zero		1


	//   ....[20]....
        /*0248*/ 	.word	0x00000710
        /*024c*/ 	.word	0x000000ff
        /*0250*/ 	.word	0x00000050
        /*0254*/ 	.short	0x0100
        /*0256*/ 	.byte	0x05
	.zero		1


	//   ....[21]....
        /*0258*/ 	.word	0x00000720
        /*025c*/ 	.word	0x000000ff
        /*0260*/ 	.word	0x000000c0
        /*0264*/ 	.short	0x0100
        /*0266*/ 	.byte	0x05
	.zero		1


	//   ....[22]....
        /*0268*/ 	.word	0x00000730
        /*026c*/ 	.word	0x000000ff
        /*0270*/ 	.word	0x00000058
        /*0274*/ 	.short	0x0100
        /*0276*/ 	.byte	0x05
	.zero		1


	//   ....[23]....
        /*0278*/ 	.word	0x00000740
        /*027c*/ 	.word	0x000000ff
        /*0280*/ 	.word	0x000000c8
        /*0284*/ 	.short	0x0100
        /*0286*/ 	.byte	0x05
	.zero		1


	//   ....[24]....
        /*0288*/ 	.word	0x00000750
        /*028c*/ 	.word	0x000000ff
        /*0290*/ 	.word	0x00000060
        /*0294*/ 	.short	0x0100
        /*0296*/ 	.byte	0x05
	.zero		1


	//   ....[25]....
        /*0298*/ 	.word	0x00000760
        /*029c*/ 	.word	0x000000ff
        /*02a0*/ 	.word	0x000000d0
        /*02a4*/ 	.short	0x0100
        /*02a6*/ 	.byte	0x05
	.zero		1


	//   ....[26]....
        /*02a8*/ 	.word	0x00000770
        /*02ac*/ 	.word	0x000000ff
        /*02b0*/ 	.word	0x00000068
        /*02b4*/ 	.short	0x0100
        /*02b6*/ 	.byte	0x05
	.zero		1


	//   ....[27]....
        /*02b8*/ 	.word	0x00000780
        /*02bc*/ 	.word	0x000000ff
        /*02c0*/ 	.word	0x000000d8
        /*02c4*/ 	.short	0x0100
        /*02c6*/ 	.byte	0x05
	.zero		1


	//   ....[28]....
        /*02c8*/ 	.word	0x000008c0
        /*02cc*/ 	.word	0x000000ff
        /*02d0*/ 	.word	0x000000e0
        /*02d4*/ 	.short	0x0100
        /*02d6*/ 	.byte	0x07
	.zero		1


	//   ....[29]....
        /*02d8*/ 	.word	0x000008d0
        /*02dc*/ 	.word	0x000000ff
        /*02e0*/ 	.word	0x00000100
        /*02e4*/ 	.short	0x0100
        /*02e6*/ 	.byte	0x07
	.zero		1


	//   ....[30]....
        /*02e8*/ 	.word	0x000008e0
        /*02ec*/ 	.word	0x000000ff
        /*02f0*/ 	.word	0x000000e8
        /*02f4*/ 	.short	0x0100
        /*02f6*/ 	.byte	0x07
	.zero		1


	//   ....[31]....
        /*02f8*/ 	.word	0x000008f0
        /*02fc*/ 	.word	0x000000ff
        /*0300*/ 	.word	0x00000108
        /*0304*/ 	.short	0x0100
        /*0306*/ 	.byte	0x07
	.zero		1


	//   ....[32]....
        /*0308*/ 	.word	0x00000900
        /*030c*/ 	.word	0x000000ff
        /*0310*/ 	.word	0x000000f0
        /*0314*/ 	.short	0x0100
        /*0316*/ 	.byte	0x07
	.zero		1


	//   ....[33]....
        /*0318*/ 	.word	0x00000910
        /*031c*/ 	.word	0x000000ff
        /*0320*/ 	.word	0x00000110
        /*0324*/ 	.short	0x0100
        /*0326*/ 	.byte	0x07
	.zero		1


	//   ....[34]....
        /*0328*/ 	.word	0x00000920
        /*032c*/ 	.word	0x000000ff
        /*0330*/ 	.word	0x000000f8
        /*0334*/ 	.short	0x0100
        /*0336*/ 	.byte	0x07
	.zero		1


	//   ....[35]....
        /*0338*/ 	.word	0x00000930
        /*033c*/ 	.word	0x000000ff
        /*0340*/ 	.word	0x00000118
        /*0344*/ 	.short	0x0100
        /*0346*/ 	.byte	0x07
	.zero		1


	//   ....[36]....
        /*0348*/ 	.word	0x00000a20
        /*034c*/ 	.word	0x000000ff
        /*0350*/ 	.word	0x00000120
        /*0354*/ 	.short	0x0100
        /*0356*/ 	.byte	0x05
	.zero		1


	//   ....[37]....
        /*0358*/ 	.word	0x00000a30
        /*035c*/ 	.word	0x000000ff
        /*0360*/ 	.word	0x00000128
        /*0364*/ 	.short	0x0100
        /*0366*/ 	.byte	0x05
	.zero		1


	//   ....[38]....
        /*0368*/ 	.word	0x00000b70
        /*036c*/ 	.word	0x000000ff
        /*0370*/ 	.word	0x00000130
        /*0374*/ 	.short	0x0100
        /*0376*/ 	.byte	0x05
	.zero		1


	//   ....[39]....
        /*0378*/ 	.word	0x00000b80
        /*037c*/ 	.word	0x000000ff
        /*0380*/ 	.word	0x00000140
        /*0384*/ 	.short	0x0100
        /*0386*/ 	.byte	0x05
	.zero		1


	//   ....[40]....
        /*0388*/ 	.word	0x00000b90
        /*038c*/ 	.word	0x000000ff
        /*0390*/ 	.word	0x00000138
        /*0394*/ 	.short	0x0100
        /*0396*/ 	.byte	0x05
	.zero		1


	//   ....[41]....
        /*0398*/ 	.word	0x00000ba0
        /*039c*/ 	.word	0x000000ff
        /*03a0*/ 	.word	0x00000148
        /*03a4*/ 	.short	0x0100
        /*03a6*/ 	.byte	0x05
	.zero		1


	//   ....[42]....
        /*03a8*/ 	.word	0x00000cd0
        /*03ac*/ 	.word	0x000000ff
        /*03b0*/ 	.word	0x00000150
        /*03b4*/ 	.short	0x0100
        /*03b6*/ 	.byte	0x07
	.zero		1


	//   ....[43]....
        /*03b8*/ 	.word	0x00000ce0
        /*03bc*/ 	.word	0x000000ff
        /*03c0*/ 	.word	0x00000160
        /*03c4*/ 	.short	0x0100
        /*03c6*/ 	.byte	0x07
	.zero		1


	//   ....[44]....
        /*03c8*/ 	.word	0x00000cf0
        /*03cc*/ 	.word	0x000000ff
        /*03d0*/ 	.word	0x00000158
        /*03d4*/ 	.short	0x0100
        /*03d6*/ 	.byte	0x07
	.zero		1


	//   ....[45]....
        /*03d8*/ 	.word	0x00000d00
        /*03dc*/ 	.word	0x000000ff
        /*03e0*/ 	.word	0x00000168
        /*03e4*/ 	.short	0x0100
        /*03e6*/ 	.byte	0x07
	.zero		1


	//   ....[46]....
        /*03e8*/ 	.word	0x00000df0
        /*03ec*/ 	.word	0x000000ff
        /*03f0*/ 	.word	0x00000170
        /*03f4*/ 	.short	0x0100
        /*03f6*/ 	.byte	0x05
	.zero		1


	//   ....[47]....
        /*03f8*/ 	.word	0x00000e00
        /*03fc*/ 	.word	0x000000ff
        /*0400*/ 	.word	0x00000180
        /*0404*/ 	.short	0x0100
        /*0406*/ 	.byte	0x05
	.zero		1


	//   ....[48]....
        /*0408*/ 	.word	0x00000e10
        /*040c*/ 	.word	0x000000ff
        /*0410*/ 	.word	0x00000178
        /*0414*/ 	.short	0x0100
        /*0416*/ 	.byte	0x05
	.zero		1


	//   ....[49]....
        /*0418*/ 	.word	0x00000e20
        /*041c*/ 	.word	0x000000ff
        /*0420*/ 	.word	0x00000188
        /*0424*/ 	.short	0x0100
        /*0426*/ 	.byte	0x05
	.zero		1


	//   ....[50]....
        /*0428*/ 	.word	0x000016f0
        /*042c*/ 	.word	0x00000003
        /*0430*/ 	.word	0x00000180
        /*0434*/ 	.short	0x010a
        /*0436*/ 	.byte	0xff
	.zero		1


	//   ....[51]....
        /*0438*/ 	.word	0x00001720
        /*043c*/ 	.word	0x00000003
        /*0440*/ 	.word	0x00000170
        /*0444*/ 	.short	0x0101
        /*0446*/ 	.byte	0xff
	.zero		1


	//   ....[52]....
        /*0448*/ 	.word	0x000017f0
        /*044c*/ 	.word	0x000000ff
        /*0450*/ 	.word	0x00000070
        /*0454*/ 	.short	0x010a
        /*0456*/ 	.byte	0x08
	.zero		1


	//   ....[53]....
        /*0458*/ 	.word	0x00001890
        /*045c*/ 	.word	0x000000ff
        /*0460*/ 	.word	0x00000070
        /*0464*/ 	.short	0x010a
        /*0466*/ 	.byte	0x21
	.zero		1


	//   ....[54]....
        /*0468*/ 	.word	0x000019e0
        /*046c*/ 	.word	0x000000ff
        /*0470*/ 	.word	0x00000070
        /*0474*/ 	.short	0x010a
        /*0476*/ 	.byte	0x08
	.zero		1


	//   ....[55]....
        /*0478*/ 	.word	0x00001af0
        /*047c*/ 	.word	0x000000ff
        /*0480*/ 	.word	0x00000128
        /*0484*/ 	.short	0x0101
        /*0486*/ 	.byte	0x04
	.zero		1


	//   ....[56]....
        /*0488*/ 	.word	0x00001b10
        /*048c*/ 	.word	0x000000ff
        /*0490*/ 	.word	0x00000070
        /*0494*/ 	.short	0x010a
        /*0496*/ 	.byte	0x08
	.zero		1


	//   ....[57]....
        /*0498*/ 	.word	0x00001b90
        /*049c*/ 	.word	0x000000ff
        /*04a0*/ 	.word	0x00000070
        /*04a4*/ 	.short	0x010a
        /*04a6*/ 	.byte	0x11
	.zero		1


	//   ....[58]....
        /*04a8*/ 	.word	0x00001ce0
        /*04ac*/ 	.word	0x000000ff
        /*04b0*/ 	.word	0x00000070
        /*04b4*/ 	.short	0x010a
        /*04b6*/ 	.byte	0x08
	.zero		1


	//   ....[59]....
        /*04b8*/ 	.word	0x00001e20
        /*04bc*/ 	.word	0x00000002
        /*04c0*/ 	.word	0x00000130
        /*04c4*/ 	.short	0x010a
        /*04c6*/ 	.byte	0xff
	.zero		1


	//   ....[60]....
        /*04c8*/ 	.word	0x00001ee0
        /*04cc*/ 	.word	0x00000002
        /*04d0*/ 	.word	0x00000000
        /*04d4*/ 	.short	0x0101
        /*04d6*/ 	.byte	0xff
	.zero		1


	//   ....[61]....
        /*04d8*/ 	.word	0x00002440
        /*04dc*/ 	.word	0x000000ff
        /*04e0*/ 	.word	0x00000000
        /*04e4*/ 	.short	0x010a
        /*04e6*/ 	.byte	0x05
	.zero		1


	//   ....[62]....
        /*04e8*/ 	.word	0x000024d0
        /*04ec*/ 	.word	0x000000ff
        /*04f0*/ 	.word	0x00000000
        /*04f4*/ 	.short	0x010a
        /*04f6*/ 	.byte	0x05
	.zero		1


	//   ....[63]....
        /*04f8*/ 	.word	0x00002560
        /*04fc*/ 	.word	0x000000ff
        /*0500*/ 	.word	0x00000000
        /*0504*/ 	.short	0x010a
        /*0506*/ 	.byte	0x05
	.zero		1


	//   ....[64]....
        /*0508*/ 	.word	0x000025f0
        /*050c*/ 	.word	0x000000ff
        /*0510*/ 	.word	0x00000000
        /*0514*/ 	.short	0x010a
        /*0516*/ 	.byte	0x05
	.zero		1


	//   ....[65]....
        /*0518*/ 	.word	0x00002680
        /*051c*/ 	.word	0x000000ff
        /*0520*/ 	.word	0x00000000
        /*0524*/ 	.short	0x010a
        /*0526*/ 	.byte	0x05
	.zero		1


	//   ....[66]....
        /*0528*/ 	.word	0x00002710
        /*052c*/ 	.word	0x000000ff
        /*0530*/ 	.word	0x00000000
        /*0534*/ 	.short	0x010a
        /*0536*/ 	.byte	0x05
	.zero		1


	//   ....[67]....
        /*0538*/ 	.word	0x000027a0
        /*053c*/ 	.word	0x000000ff
        /*0540*/ 	.word	0x00000000
        /*0544*/ 	.short	0x010a
        /*0546*/ 	.byte	0x05
	.zero		1


	//   ....[68]....
        /*0548*/ 	.word	0x00002830
        /*054c*/ 	.word	0x000000ff
        /*0550*/ 	.word	0x00000000
        /*0554*/ 	.short	0x010a
        /*0556*/ 	.byte	0x05
	.zero		1


	//   ....[69]....
        /*0558*/ 	.word	0x000028c0
        /*055c*/ 	.word	0x000000ff
        /*0560*/ 	.word	0x00000000
        /*0564*/ 	.short	0x010a
        /*0566*/ 	.byte	0x05
	.zero		1


	//   ....[70]....
        /*0568*/ 	.word	0x00002950
        /*056c*/ 	.word	0x000000ff
        /*0570*/ 	.word	0x00000000
        /*0574*/ 	.short	0x010a
        /*0576*/ 	.byte	0x05
	.zero		1


	//   ....[71]....
        /*0578*/ 	.word	0x000029e0
        /*057c*/ 	.word	0x000000ff
        /*0580*/ 	.word	0x00000000
        /*0584*/ 	.short	0x010a
        /*0586*/ 	.byte	0x05
	.zero		1


	//   ....[72]....
        /*0588*/ 	.word	0x00002a70
        /*058c*/ 	.word	0x000000ff
        /*0590*/ 	.word	0x00000000
        /*0594*/ 	.short	0x010a
        /*0596*/ 	.byte	0x05
	.zero		1


	//   ....[73]....
        /*0598*/ 	.word	0x00002b00
        /*059c*/ 	.word	0x000000ff
        /*05a0*/ 	.word	0x00000000
        /*05a4*/ 	.short	0x010a
        /*05a6*/ 	.byte	0x05
	.zero		1


	//   ....[74]....
        /*05a8*/ 	.word	0x00002ba0
        /*05ac*/ 	.word	0x00000000
        /*05b0*/ 	.word	0x00000000
        /*05b4*/ 	.short	0x010a
        /*05b6*/ 	.byte	0xff
	.zero		1


	//   ....[75]....
        /*05b8*/ 	.word	0x00002cc0
        /*05bc*/ 	.word	0x00000000
        /*05c0*/ 	.word	0x00000170
        /*05c4*/ 	.short	0x010a
        /*05c6*/ 	.byte	0xff
	.zero		1


	//   ....[76]....
        /*05c8*/ 	.word	0x00002d20
        /*05cc*/ 	.word	0x00000004
        /*05d0*/ 	.word	0x00000000
        /*05d4*/ 	.short	0x0101
        /*05d6*/ 	.byte	0xff
	.zero		1


	//   ....[77]....
        /*05d8*/ 	.word	0x00002d40
        /*05dc*/ 	.word	0x000000ff
        /*05e0*/ 	.word	0x00000140
        /*05e4*/ 	.short	0x010a
        /*05e6*/ 	.byte	0x05
	.zero		1


	//   ....[78]....
        /*05e8*/ 	.word	0x00002e60
        /*05ec*/ 	.word	0x00000000
        /*05f0*/ 	.word	0x00000130
        /*05f4*/ 	.short	0x010a
        /*05f6*/ 	.byte	0xff
	.zero		1


	//   ....[79]....
        /*05f8*/ 	.word	0x00002f70
        /*05fc*/ 	.word	0x00000000
        /*0600*/ 	.word	0x00000000
        /*0604*/ 	.short	0x0101
        /*0606*/ 	.byte	0xff
	.zero		1


	//   ....[80]....
        /*0608*/ 	.word	0x00003000
        /*060c*/ 	.word	0x000000ff
        /*0610*/ 	.word	0x00000140
        /*0614*/ 	.short	0x0106
        /*0616*/ 	.byte	0x05
	.zero		1


	//   ....[81]....
        /*0618*/ 	.word	0x00003020
        /*061c*/ 	.word	0x000000ff
        /*0620*/ 	.word	0x00000140
        /*0624*/ 	.short	0x010a
        /*0626*/ 	.byte	0x05
	.zero		1


	//   ....[82]....
        /*0628*/ 	.word	0x000030b0
        /*062c*/ 	.word	0x000000ff
        /*0630*/ 	.word	0x00000140
        /*0634*/ 	.short	0x0106
        /*0636*/ 	.byte	0x04
	.zero		1


	//   ....[83]....
        /*0638*/ 	.word	0x000030f0
        /*063c*/ 	.word	0x00000000
        /*0640*/ 	.word	0x00000140
        /*0644*/ 	.short	0x010a
        /*0646*/ 	.byte	0xff
	.zero		1


	//   ....[84]....
        /*0648*/ 	.word	0x000035c0
        /*064c*/ 	.word	0x00000000
        /*0650*/ 	.word	0x00000130
        /*0654*/ 	.short	0x010a
        /*0656*/ 	.byte	0xff
	.zero		1


	//   ....[85]....
        /*0658*/ 	.word	0x000036c0
        /*065c*/ 	.word	0x00000003
        /*0660*/ 	.word	0x00000000
        /*0664*/ 	.short	0x0101
        /*0666*/ 	.byte	0xff
	.zero		1


	//   ....[86]....
        /*0668*/ 	.word	0x000036d0
        /*066c*/ 	.word	0x000000ff
        /*0670*/ 	.word	0x00000000
        /*0674*/ 	.short	0x010a
        /*0676*/ 	.byte	0x04
	.zero		1


	//   ....[87]....
        /*0678*/ 	.word	0x000036f0
        /*067c*/ 	.word	0x000000ff
        /*0680*/ 	.word	0x00000160
        /*0684*/ 	.short	0x010a
        /*0686*/ 	.byte	0x09
	.zero		1


	//   ....[88]....
        /*0688*/ 	.word	0x000037d0
        /*068c*/ 	.word	0x000000ff
        /*0690*/ 	.word	0x00000000
        /*0694*/ 	.short	0x010a
        /*0696*/ 	.byte	0x07
	.zero		1


	//   ....[89]....
        /*0698*/ 	.word	0x000038e0
        /*069c*/ 	.word	0x000000ff
        /*06a0*/ 	.word	0x00000000
        /*06a4*/ 	.short	0x010a
        /*06a6*/ 	.byte	0x04
	.zero		1


	//   ....[90]....
        /*06a8*/ 	.word	0x00003ac0
        /*06ac*/ 	.word	0x000000ff
        /*06b0*/ 	.word	0x00000000
        /*06b4*/ 	.short	0x010a
        /*06b6*/ 	.byte	0x05
	.zero		1


	//   ....[91]....
        /*06b8*/ 	.word	0x00003b50
        /*06bc*/ 	.word	0x000000ff
        /*06c0*/ 	.word	0x00000000
        /*06c4*/ 	.short	0x010a
        /*06c6*/ 	.byte	0x07
	.zero		1


	//   ....[92]....
        /*06c8*/ 	.word	0x00003fd0
        /*06cc*/ 	.word	0x00000000
        /*06d0*/ 	.word	0x00000130
        /*06d4*/ 	.short	0x010a
        /*06d6*/ 	.byte	0xff
	.zero		1


	//   ....[93]....
        /*06d8*/ 	.word	0x00004090
        /*06dc*/ 	.word	0x00000000
        /*06e0*/ 	.word	0x00000000
        /*06e4*/ 	.short	0x0101
        /*06e6*/ 	.byte	0xff
	.zero		1


	//   ....[94]....
        /*06e8*/ 	.word	0x000043b0
        /*06ec*/ 	.word	0x000000ff
        /*06f0*/ 	.word	0x00000128
        /*06f4*/ 	.short	0x010a
        /*06f6*/ 	.byte	0x07
	.zero		1


	//   ....[95]....
        /*06f8*/ 	.word	0x000045a0
        /*06fc*/ 	.word	0x000000ff
        /*0700*/ 	.word	0x00000100
        /*0704*/ 	.short	0x010a
        /*0706*/ 	.byte	0x07
	.zero		1


	//   ....[96]....
        /*0708*/ 	.word	0x00004710
        /*070c*/ 	.word	0x000000ff
        /*0710*/ 	.word	0x000000e0
        /*0714*/ 	.short	0x010b
        /*0716*/ 	.byte	0x07
	.zero		1


	//   ....[97]....
        /*0718*/ 	.word	0x00004720
        /*071c*/ 	.word	0x000000ff
        /*0720*/ 	.word	0x00000000
        /*0724*/ 	.short	0x0101
        /*0726*/ 	.byte	0x08
	.zero		1


	//   ....[98]....
        /*0728*/ 	.word	0x00004740
        /*072c*/ 	.word	0x000000ff
        /*0730*/ 	.word	0x00000108
        /*0734*/ 	.short	0x010a
        /*0736*/ 	.byte	0x07
	.zero		1


	//   ....[99]....
        /*0738*/ 	.word	0x000048a0
        /*073c*/ 	.word	0x000000ff
        /*0740*/ 	.word	0x000000e8
        /*0744*/ 	.short	0x010b
        /*0746*/ 	.byte	0x07
	.zero		1


	//   ....[100]....
        /*0748*/ 	.word	0x000048b0
        /*074c*/ 	.word	0x000000ff
        /*0750*/ 	.word	0x00000000
        /*0754*/ 	.short	0x0101
        /*0756*/ 	.byte	0x08
	.zero		1


	//   ....[101]....
        /*0758*/ 	.word	0x000048c0
        /*075c*/ 	.word	0x000000ff
        /*0760*/ 	.word	0x00000110
        /*0764*/ 	.short	0x010a
        /*0766*/ 	.byte	0x07
	.zero		1


	//   ....[102]....
        /*0768*/ 	.word	0x00004a60
        /*076c*/ 	.word	0x000000ff
        /*0770*/ 	.word	0x000000f0
        /*0774*/ 	.short	0x010b
        /*0776*/ 	.byte	0x07
	.zero		1


	//   ....[103]....
        /*0778*/ 	.word	0x00004ad0
        /*077c*/ 	.word	0x000000ff
        /*0780*/ 	.word	0x00000000
        /*0784*/ 	.short	0x0101
        /*0786*/ 	.byte	0x08
	.zero		1


	//   ....[104]....
        /*0788*/ 	.word	0x00004b00
        /*078c*/ 	.word	0x000000ff
        /*0790*/ 	.word	0x00000118
        /*0794*/ 	.short	0x010a
        /*0796*/ 	.byte	0x07
	.zero		1


	//   ....[105]....
        /*0798*/ 	.word	0x00004d10
        /*079c*/ 	.word	0x000000ff
        /*07a0*/ 	.word	0x000000f8
        /*07a4*/ 	.short	0x010b
        /*07a6*/ 	.byte	0x07
	.zero		1


	//   ....[106]....
        /*07a8*/ 	.word	0x00004d30
        /*07ac*/ 	.word	0x000000ff
        /*07b0*/ 	.word	0x00000000
        /*07b4*/ 	.short	0x0101
        /*07b6*/ 	.byte	0x0d
	.zero		1


	//   ....[107]....
        /*07b8*/ 	.word	0x00004d60
        /*07bc*/ 	.word	0x000000ff
        /*07c0*/ 	.word	0x00000100
        /*07c4*/ 	.short	0x010a
        /*07c6*/ 	.byte	0x07
	.zero		1


	//   ....[108]....
        /*07c8*/ 	.word	0x00004d80
        /*07cc*/ 	.word	0x000000ff
        /*07d0*/ 	.word	0x00000108
        /*07d4*/ 	.short	0x010a
        /*07d6*/ 	.byte	0x07
	.zero		1


	//   ....[109]....
        /*07d8*/ 	.word	0x00004da0
        /*07dc*/ 	.word	0x000000ff
        /*07e0*/ 	.word	0x00000110
        /*07e4*/ 	.short	0x010a
        /*07e6*/ 	.byte	0x07
	.zero		1


	//   ....[110]....
        /*07e8*/ 	.word	0x00004de0
        /*07ec*/ 	.word	0x00000000
        /*07f0*/ 	.word	0x00000118
        /*07f4*/ 	.short	0x010a
        /*07f6*/ 	.byte	0xff
	.zero		1


	//   ....[111]....
        /*07f8*/ 	.word	0x00005110
        /*07fc*/ 	.word	0x00000000
        /*0800*/ 	.word	0x00000130
        /*0804*/ 	.short	0x010a
        /*0806*/ 	.byte	0xff
	.zero		1


	//   ....[112]....
        /*0808*/ 	.word	0x00005220
        /*080c*/ 	.word	0x00000000
        /*0810*/ 	.word	0x00000000
        /*0814*/ 	.short	0x0101
        /*0816*/ 	.byte	0xff
	.zero		1


	//   ....[113]....
        /*0818*/ 	.word	0x00005c80
        /*081c*/ 	.word	0x00000003
        /*0820*/ 	.word	0x000000e0
        /*0824*/ 	.short	0x010a
        /*0826*/ 	.byte	0xff
	.zero		1


	//   ....[114]....
        /*0828*/ 	.word	0x00005cc0
        /*082c*/ 	.word	0x000000c1
        /*0830*/ 	.word	0x00000150
        /*0834*/ 	.short	0x010a
        /*0836*/ 	.byte	0xff
	.zero		1


	//   ....[115]....
        /*0838*/ 	.word	0x00005df0
        /*083c*/ 	.word	0x00000003
        /*0840*/ 	.word	0x000000e0
        /*0844*/ 	.short	0x010a
        /*0846*/ 	.byte	0xff
	.zero		1


	//   ....[116]....
        /*0848*/ 	.word	0x00005f50
        /*084c*/ 	.word	0x00000000
        /*0850*/ 	.word	0x00000000
        /*0854*/ 	.short	0x0101
        /*0856*/ 	.byte	0xff
	.zero		1


	//   ....[117]....
        /*0858*/ 	.word	0x00005fb0
        /*085c*/ 	.word	0x000000c1
        /*0860*/ 	.word	0x00000150
        /*0864*/ 	.short	0x010a
        /*0866*/ 	.byte	0xff
	.zero		1


	//   ....[118]....
        /*0868*/ 	.word	0x00007360
        /*086c*/ 	.word	0x000000cc
        /*0870*/ 	.word	0x000000e0
        /*0874*/ 	.short	0x010a
        /*0876*/ 	.byte	0xff
	.zero		1


	//   ....[119]....
        /*0878*/ 	.word	0x00007430
        /*087c*/ 	.word	0x000000cc
        /*0880*/ 	.word	0x000000e0
        /*0884*/ 	.short	0x010a
        /*0886*/ 	.byte	0xff
	.zero		1


	//   ....[120]....
        /*0888*/ 	.word	0x00007570
        /*088c*/ 	.word	0x00000003
        /*0890*/ 	.word	0x00000000
        /*0894*/ 	.short	0x0101
        /*0896*/ 	.byte	0xff
	.zero		1


	//   ....[121]....
        /*0898*/ 	.word	0x00008910
        /*089c*/ 	.word	0x00000000
        /*08a0*/ 	.word	0x000000e0
        /*08a4*/ 	.short	0x010a
        /*08a6*/ 	.byte	0xff
	.zero		1


	//   ....[122]....
        /*08a8*/ 	.word	0x000089e0
        /*08ac*/ 	.word	0x00000000
        /*08b0*/ 	.word	0x000000e0
        /*08b4*/ 	.short	0x010a
        /*08b6*/ 	.byte	0xff
	.zero		1


	//   ....[123]....
        /*08b8*/ 	.word	0x00008b40
        /*08bc*/ 	.word	0x00000000
        /*08c0*/ 	.word	0x00000000
        /*08c4*/ 	.short	0x0101
        /*08c6*/ 	.byte	0xff
	.zero		1


	//   ....[124]....
        /*08c8*/ 	.word	0x00009ef0
        /*08cc*/ 	.word	0x00000000
        /*08d0*/ 	.word	0x000000e0
        /*08d4*/ 	.short	0x010a
        /*08d6*/ 	.byte	0xff
	.zero		1


	//   ....[125]....
        /*08d8*/ 	.word	0x00009fc0
        /*08dc*/ 	.word	0x00000000
        /*08e0*/ 	.word	0x000000e0
        /*08e4*/ 	.short	0x010a
        /*08e6*/ 	.byte	0xff
	.zero		1


	//   ....[126]....
        /*08e8*/ 	.word	0x0000a120
        /*08ec*/ 	.word	0x00000000
        /*08f0*/ 	.word	0x00000000
        /*08f4*/ 	.short	0x0101
        /*08f6*/ 	.byte	0xff
	.zero		1


	//   ....[127]....
        /*08f8*/ 	.word	0x0000a610
        /*08fc*/ 	.word	0x000000ff
        /*0900*/ 	.word	0x00000000
        /*0904*/ 	.short	0x0101
        /*0906*/ 	.byte	0x05
	.zero		1


	//   ....[128]....
        /*0908*/ 	.word	0x0000b590
        /*090c*/ 	.word	0x00000003
        /*0910*/ 	.word	0x00000180
        /*0914*/ 	.short	0x010a
        /*0916*/ 	.byte	0xff
	.zero		1


	//   ....[129]....
        /*0918*/ 	.word	0x0000b5f0
        /*091c*/ 	.word	0x00000002
        /*0920*/ 	.word	0x00000070
        /*0924*/ 	.short	0x010a
        /*0926*/ 	.byte	0xff
	.zero		1


	//   ....[130]....
        /*0928*/ 	.word	0x0000b650
        /*092c*/ 	.word	0x00000002
        /*0930*/ 	.word	0x00000070
        /*0934*/ 	.short	0x010a
        /*0936*/ 	.byte	0xff
	.zero		1


	//   ....[131]....
        /*0938*/ 	.word	0x0000b6a0
        /*093c*/ 	.word	0x00000002
        /*0940*/ 	.word	0x00000130
        /*0944*/ 	.short	0x010a
        /*0946*/ 	.byte	0xff
	.zero		1


	//   ....[132]....
        /*0948*/ 	.word	0x0000b700
        /*094c*/ 	.word	0x00000000
        /*0950*/ 	.word	0x00000000
        /*0954*/ 	.short	0x010a
        /*0956*/ 	.byte	0xff
	.zero		1


	//   ....[133]....
        /*0958*/ 	.word	0x0000b760
        /*095c*/ 	.word	0x00000000
        /*0960*/ 	.word	0x00000000
        /*0964*/ 	.short	0x010a
        /*0966*/ 	.byte	0xff
	.zero		1


	//   ....[134]....
        /*0968*/ 	.word	0x0000b7c0
        /*096c*/ 	.word	0x00000000
        /*0970*/ 	.word	0x00000000
        /*0974*/ 	.short	0x010a
        /*0976*/ 	.byte	0xff
	.zero		1


	//   ....[135]....
        /*0978*/ 	.word	0x0000b820
        /*097c*/ 	.word	0x00000000
        /*0980*/ 	.word	0x00000000
        /*0984*/ 	.short	0x010a
        /*0986*/ 	.byte	0xff
	.zero		1


	//   ....[136]....
        /*0988*/ 	.word	0x0000b880
        /*098c*/ 	.word	0x00000000
        /*0990*/ 	.word	0x00000000
        /*0994*/ 	.short	0x010a
        /*0996*/ 	.byte	0xff
	.zero		1


	//   ....[137]....
        /*0998*/ 	.word	0x0000b8e0
        /*099c*/ 	.word	0x00000000
        /*09a0*/ 	.word	0x00000000
        /*09a4*/ 	.short	0x010a
        /*09a6*/ 	.byte	0xff
	.zero		1


	//   ....[138]....
        /*09a8*/ 	.word	0x0000b940
        /*09ac*/ 	.word	0x00000000
        /*09b0*/ 	.word	0x00000000
        /*09b4*/ 	.short	0x010a
        /*09b6*/ 	.byte	0xff
	.zero		1


	//   ....[139]....
        /*09b8*/ 	.word	0x0000b9a0
        /*09bc*/ 	.word	0x00000000
        /*09c0*/ 	.word	0x00000000
        /*09c4*/ 	.short	0x010a
        /*09c6*/ 	.byte	0xff
	.zero		1


	//   ....[140]....
        /*09c8*/ 	.word	0x0000ba00
        /*09cc*/ 	.word	0x00000000
        /*09d0*/ 	.word	0x00000000
        /*09d4*/ 	.short	0x010a
        /*09d6*/ 	.byte	0xff
	.zero		1


	//   ....[141]....
        /*09d8*/ 	.word	0x0000ba60
        /*09dc*/ 	.word	0x00000000
        /*09e0*/ 	.word	0x00000000
        /*09e4*/ 	.short	0x010a
        /*09e6*/ 	.byte	0xff
	.zero		1


	//   ....[142]....
        /*09e8*/ 	.word	0x0000bac0
        /*09ec*/ 	.word	0x00000000
        /*09f0*/ 	.word	0x00000000
        /*09f4*/ 	.short	0x010a
        /*09f6*/ 	.byte	0xff
	.zero		1


	//   ....[143]....
        /*09f8*/ 	.word	0x0000bb20
        /*09fc*/ 	.word	0x00000000
        /*0a00*/ 	.word	0x00000000
        /*0a04*/ 	.short	0x010a
        /*0a06*/ 	.byte	0xff
	.zero		1


	//   ....[144]....
        /*0a08*/ 	.word	0x0000bb80
        /*0a0c*/ 	.word	0x00000000
        /*0a10*/ 	.word	0x00000000
        /*0a14*/ 	.short	0x010a
        /*0a16*/ 	.byte	0xff
	.zero		1


	//   ....[145]....
        /*0a18*/ 	.word	0x0000bbd0
        /*0a1c*/ 	.word	0x00000000
        /*0a20*/ 	.word	0x00000170
        /*0a24*/ 	.short	0x010a
        /*0a26*/ 	.byte	0xff
	.zero		1


	//   ....[146]....
        /*0a28*/ 	.word	0x0000bc30
        /*0a2c*/ 	.word	0x00000000
        /*0a30*/ 	.word	0x00000140
        /*0a34*/ 	.short	0x010a
        /*0a36*/ 	.byte	0xff
	.zero		1


	//   ....[147]....
        /*0a38*/ 	.word	0x0000bc80
        /*0a3c*/ 	.word	0x00000000
        /*0a40*/ 	.word	0x00000130
        /*0a44*/ 	.short	0x010a
        /*0a46*/ 	.byte	0xff
	.zero		1


	//   ....[148]....
        /*0a48*/ 	.word	0x0000bce0
        /*0a4c*/ 	.word	0x00000000
        /*0a50*/ 	.word	0x00000140
        /*0a54*/ 	.short	0x010a
        /*0a56*/ 	.byte	0xff
	.zero		1


	//   ....[149]....
        /*0a58*/ 	.word	0x0000bd30
        /*0a5c*/ 	.word	0x00000000
        /*0a60*/ 	.word	0x00000130
        /*0a64*/ 	.short	0x010a
        /*0a66*/ 	.byte	0xff
	.zero		1


	//   ....[150]....
        /*0a68*/ 	.word	0x0000bd90
        /*0a6c*/ 	.word	0x00000003
        /*0a70*/ 	.word	0x00000160
        /*0a74*/ 	.short	0x010a
        /*0a76*/ 	.byte	0xff
	.zero		1


	//   ....[151]....
        /*0a78*/ 	.word	0x0000bdf0
        /*0a7c*/ 	.word	0x00000000
        /*0a80*/ 	.word	0x00000000
        /*0a84*/ 	.short	0x010a
        /*0a86*/ 	.byte	0xff
	.zero		1


	//   ....[152]....
        /*0a88*/ 	.word	0x0000be50
        /*0a8c*/ 	.word	0x00000000
        /*0a90*/ 	.word	0x00000000
        /*0a94*/ 	.short	0x010a
        /*0a96*/ 	.byte	0xff
	.zero		1


	//   ....[153]....
        /*0a98*/ 	.word	0x0000beb0
        /*0a9c*/ 	.word	0x00000000
        /*0aa0*/ 	.word	0x00000000
        /*0aa4*/ 	.short	0x010a
        /*0aa6*/ 	.byte	0xff
	.zero		1


	//   ....[154]....
        /*0aa8*/ 	.word	0x0000bf00
        /*0aac*/ 	.word	0x00000000
        /*0ab0*/ 	.word	0x00000130
        /*0ab4*/ 	.short	0x010a
        /*0ab6*/ 	.byte	0xff
	.zero		1


	//   ....[155]....
        /*0ab8*/ 	.word	0x0000bf60
        /*0abc*/ 	.word	0x00000000
        /*0ac0*/ 	.word	0x00000128
        /*0ac4*/ 	.short	0x010a
        /*0ac6*/ 	.byte	0xff
	.zero		1


	//   ....[156]....
        /*0ac8*/ 	.word	0x0000bfc0
        /*0acc*/ 	.word	0x00000003
        /*0ad0*/ 	.word	0x00000100
        /*0ad4*/ 	.short	0x010a
        /*0ad6*/ 	.byte	0xff
	.zero		1


	//   ....[157]....
        /*0ad8*/ 	.word	0x0000c020
        /*0adc*/ 	.word	0x00000003
        /*0ae0*/ 	.word	0x00000108
        /*0ae4*/ 	.short	0x010a
        /*0ae6*/ 	.byte	0xff
	.zero		1


	//   ....[158]....
        /*0ae8*/ 	.word	0x0000c080
        /*0aec*/ 	.word	0x00000003
        /*0af0*/ 	.word	0x00000110
        /*0af4*/ 	.short	0x010a
        /*0af6*/ 	.byte	0xff
	.zero		1


	//   ....[159]....
        /*0af8*/ 	.word	0x0000c0e0
        /*0afc*/ 	.word	0x00000003
        /*0b00*/ 	.word	0x00000118
        /*0b04*/ 	.short	0x010a
        /*0b06*/ 	.byte	0xff
	.zero		1


	//   ....[160]....
        /*0b08*/ 	.word	0x0000c140
        /*0b0c*/ 	.word	0x00000000
        /*0b10*/ 	.word	0x00000100
        /*0b14*/ 	.short	0x010a
        /*0b16*/ 	.byte	0xff
	.zero		1


	//   ....[161]....
        /*0b18*/ 	.word	0x0000c1a0
        /*0b1c*/ 	.word	0x00000000
        /*0b20*/ 	.word	0x00000108
        /*0b24*/ 	.short	0x010a
        /*0b26*/ 	.byte	0xff
	.zero		1


	//   ....[162]....
        /*0b28*/ 	.word	0x0000c200
        /*0b2c*/ 	.word	0x00000000
        /*0b30*/ 	.word	0x00000110
        /*0b34*/ 	.short	0x010a
        /*0b36*/ 	.byte	0xff
	.zero		1


	//   ....[163]....
        /*0b38*/ 	.word	0x0000c250
        /*0b3c*/ 	.word	0x00000000
        /*0b40*/ 	.word	0x00000130
        /*0b44*/ 	.short	0x010a
        /*0b46*/ 	.byte	0xff
	.zero		1


	//   ....[164]....
        /*0b48*/ 	.word	0x0000c2a0
        /*0b4c*/ 	.word	0x00000003
        /*0b50*/ 	.word	0x000000e0
        /*0b54*/ 	.short	0x010a
        /*0b56*/ 	.byte	0xff
	.zero		1


	//   ....[165]....
        /*0b58*/ 	.word	0x0000c2f0
        /*0b5c*/ 	.word	0x000000c1
        /*0b60*/ 	.word	0x00000150
        /*0b64*/ 	.short	0x010a
        /*0b66*/ 	.byte	0xff
	.zero		1


	//   ....[166]....
        /*0b68*/ 	.word	0x0000c340
        /*0b6c*/ 	.word	0x000000cc
        /*0b70*/ 	.word	0x000000e0
        /*0b74*/ 	.short	0x010a
        /*0b76*/ 	.byte	0xff
	.zero		1


	//   ....[167]....
        /*0b78*/ 	.word	0x0000c390
        /*0b7c*/ 	.word	0x00000000
        /*0b80*/ 	.word	0x000000e0
        /*0b84*/ 	.short	0x010a
        /*0b86*/ 	.byte	0xff
	.zero		1


	//   ....[168]....
        /*0b88*/ 	.word	0x0000c3e0
        /*0b8c*/ 	.word	0x00000000
        /*0b90*/ 	.word	0x000000e0
        /*0b94*/ 	.short	0x010a
        /*0b96*/ 	.byte	0xff
	.zero		1


	//----- nvinfo : EIATTR_NUM_MBARRIERS
	.align		4
.L_48:
        /*0b98*/ 	.byte	0x03, 0x38
        /*0b9a*/ 	.short	0x0032


	//----- nvinfo : EIATTR_EXIT_INSTR_OFFSETS
	.align		4
        /*0b9c*/ 	.byte	0x04, 0x1c
        /*0b9e*/ 	.short	(.L_50 - .L_49)


	//   ....[0]....
.L_49:
        /*0ba0*/ 	.word	0x00002bd0


	//   ....[1]....
        /*0ba4*/ 	.word	0x000030c0


	//   ....[2]....
        /*0ba8*/ 	.word	0x00003120


	//   ....[3]....
        /*0bac*/ 	.word	0x00003db0


	//   ....[4]....
        /*0bb0*/ 	.word	0x00004e10


	//   ....[5]....
        /*0bb4*/ 	.word	0x00004e50


	//   ....[6]....
        /*0bb8*/ 	.word	0x0000b580


	//----- nvinfo : EIATTR_MAX_THREADS
	.align		4
.L_50:
        /*0bbc*/ 	.byte	0x04, 0x05
        /*0bbe*/ 	.short	(.L_52 - .L_51)
.L_51:
        /*0bc0*/ 	.word	0x00000100
        /*0bc4*/ 	.word	0x00000001
        /*0bc8*/ 	.word	0x00000001


	//----- nvinfo : EIATTR_CRS_STACK_SIZE
	.align		4
.L_52:
        /*0bcc*/ 	.byte	0x04, 0x1e
        /*0bce*/ 	.short	(.L_54 - .L_53)
.L_53:
        /*0bd0*/ 	.word	0x00000000


	//----- nvinfo : EIATTR_CBANK_PARAM_SIZE
	.align		4
.L_54:
        /*0bd4*/ 	.byte	0x03, 0x19
        /*0bd6*/ 	.short	0x0800


	//----- nvinfo : EIATTR_PARAM_CBANK
	.align		4
        /*0bd8*/ 	.byte	0x04, 0x0a
        /*0bda*/ 	.short	(.L_56 - .L_55)
	.align		4
.L_55:
        /*0bdc*/ 	.word	index@(.nv.constant0._ZN7cutlass13device_kernelINS_4gemm6kernel13GemmUniversalIN4cute5tupleIJiiiiEEENS1_10collective13CollectiveMmaINS1_35MainloopSm100TmaUmmaWarpSpecializedILi14ELi2ELi2ENS5_IJNS4_1CILi1EEESB_SB_EEEEENS5_IJNSA_ILi128EEENSA_ILi256EEENSA_ILi32EEEEEENS_12float_e5m2_tENS5_IJSB_llEEESI_NS5_IJlSB_lEEENS4_8TiledMMAINS4_8MMA_AtomIJNS4_10MMA_TraitsINS4_19SM100_MMA_F8F6F4_SSEJSI_SI_fSE_SF_NS4_17integral_constantINS4_4UMMA5MajorELSR_1EEENSP_ISR_LSR_0EEENSP_INSQ_7ScaleInELSU_0EEESV_EEEEEENS4_6LayoutISC_NS5_IJNSA_ILi0EEESZ_SZ_EEEEENS5_IJNS4_10UnderscoreES12_S12_EEEEENS4_13SM90_TMA_LOADENS4_14ComposedLayoutINS4_7SwizzleILi3ELi4ELi3EEENS4_18smem_ptr_flag_bitsILi8EEENSY_INS5_IJSE_NSA_ILi8EEEEEENS5_IJSB_SE_EEEEEEEvNS4_8identityES15_NS16_INS17_ILi1ELi4ELi3EEES1A_NSY_INS5_IJS1B_SG_EEENS5_IJSG_SB_EEEEEEEvS1G_EENS_8epilogue10collective18CollectiveEpilogueINS1N_23Sm100TmaWarpSpecializedILi4ELi2ELi64ELb0ELb0EEEJSH_NS5_IJNSY_ISE_SB_EENSY_INSA_ILi64EEESB_EEEEESI_SK_SI_SK_NS1N_6fusion15FusionCallbacksIS1R_NS1W_17LinearCombinationISI_fSI_fLNS_15FloatRoundStyleE2EEESH_S1V_JEEENS4_5SM1004TMEM4LOAD26SM100_TMEM_LOAD_32dp32b64xES15_NS16_INS17_ILi2ELi4ELi3EEES1A_NSY_INS5_IJS1B_S1T_EEENS5_IJS1T_SB_EEEEEEENS4_39AutoVectorizingCopyWithAssumedAlignmentILi128EEENS4_14SM90_TMA_STOREES2A_S2C_S2C_EEEvvEEEEvNT_6ParamsE)
        /*0be0*/ 	.short	0x0380
        /*0be2*/ 	.short	0x0800


	//----- nvinfo : EIATTR_SW_WAR
	.align		4
.L_56:
        /*0be4*/ 	.byte	0x04, 0x36
        /*0be6*/ 	.short	(.L_58 - .L_57)
.L_57:
        /*0be8*/ 	.word	0x00000008
.L_58:


//--------------------- .nv.callgraph             --------------------------
	.section	.nv.callgraph,"",@"SHT_CUDA_CALLGRAPH"
	.align	4
	.sectionentsize	8
	.align		4
        /*0000*/ 	.word	0x00000000
	.align		4
        /*0004*/ 	.word	0xffffffff
	.align		4
        /*0008*/ 	.word	index@(_ZN7cutlass13device_kernelINS_4gemm6kernel13GemmUniversalIN4cute5tupleIJiiiiEEENS1_10collective13CollectiveMmaINS1_35MainloopSm100TmaUmmaWarpSpecializedILi14ELi2ELi2ENS5_IJNS4_1CILi1EEESB_SB_EEEEENS5_IJNSA_ILi128EEENSA_ILi256EEENSA_ILi32EEEEEENS_12float_e5m2_tENS5_IJSB_llEEESI_NS5_IJlSB_lEEENS4_8TiledMMAINS4_8MMA_AtomIJNS4_10MMA_TraitsINS4_19SM100_MMA_F8F6F4_SSEJSI_SI_fSE_SF_NS4_17integral_constantINS4_4UMMA5MajorELSR_1EEENSP_ISR_LSR_0EEENSP_INSQ_7ScaleInELSU_0EEESV_EEEEEENS4_6LayoutISC_NS5_IJNSA_ILi0EEESZ_SZ_EEEEENS5_IJNS4_10UnderscoreES12_S12_EEEEENS4_13SM90_TMA_LOADENS4_14ComposedLayoutINS4_7SwizzleILi3ELi4ELi3EEENS4_18smem_ptr_flag_bitsILi8EEENSY_INS5_IJSE_NSA_ILi8EEEEEENS5_IJSB_SE_EEEEEEEvNS4_8identityES15_NS16_INS17_ILi1ELi4ELi3EEES1A_NSY_INS5_IJS1B_SG_EEENS5_IJSG_SB_EEEEEEEvS1G_EENS_8epilogue10collective18CollectiveEpilogueINS1N_23Sm100TmaWarpSpecializedILi4ELi2ELi64ELb0ELb0EEEJSH_NS5_IJNSY_ISE_SB_EENSY_INSA_ILi64EEESB_EEEEESI_SK_SI_SK_NS1N_6fusion15FusionCallbacksIS1R_NS1W_17LinearCombinationISI_fSI_fLNS_15FloatRoundStyleE2EEESH_S1V_JEEENS4_5SM1004TMEM4LOAD26SM100_TMEM_LOAD_32dp32b64xES15_NS16_INS17_ILi2ELi4ELi3EEES1A_NSY_INS5_IJS1B_S1T_EEENS5_IJS1T_SB_EEEEEEENS4_39AutoVectorizingCopyWithAssumedAlignmentILi128EEENS4_14SM90_TMA_STOREES2A_S2C_S2C_EEEvvEEEEvNT_6ParamsE)
	.align		4
        /*000c*/ 	.word	index@(__assertfail)
	.align		4
        /*0010*/ 	.word	0x00000000
	.align		4
        /*0014*/ 	.word	0xfffffffe
	.align		4
        /*0018*/ 	.word	0x00000000
	.align		4
        /*001c*/ 	.word	0xfffffffd
	.align		4
        /*0020*/ 	.word	0x00000000
	.align		4
        /*0024*/ 	.word	0xfffffffc


//--------------------- .nv.constant4             --------------------------
	.section	.nv.constant4,"a",@progbits
	.align	8
	.align		8
.nv.constant4:
        /*0000*/ 	.dword	__assertfail
	.align		8
        /*0008*/ 	.dword	__unnamed_1
	.align		8
        /*0010*/ 	.dword	__unnamed_2
	.align		8
        /*0018*/ 	.dword	__unnamed_3
	.align		8
        /*0020*/ 	.dword	_ZN40_INTERNAL_fc84742d_4_k_cu_13408027_351534cuda3std3__45__cpo5beginE
	.align		8
        /*0028*/ 	.dword	_ZN40_INTERNAL_fc84742d_4_k_cu_13408027_351534cuda3std3__45__cpo3endE
	.align		8
        /*0030*/ 	.dword	_ZN40_INTERNAL_fc84742d_4_k_cu_13408027_351534cuda3std3__45__cpo6cbeginE
	.align		8
        /*0038*/ 	.dword	_ZN40_INTERNAL_fc84742d_4_k_cu_13408027_351534cuda3std3__45__cpo4cendE
	.align		8
        /*0040*/ 	.dword	_ZN40_INTERNAL_fc84742d_4_k_cu_13408027_351534cuda3std3__442_GLOBAL__N__fc84742d_4_k_cu_13408027_351536ignoreE
	.align		8
        /*0048*/ 	.dword	_ZN40_INTERNAL_fc84742d_4_k_cu_13408027_351534cuda3std3__419piecewise_constructE
	.align		8
        /*0050*/ 	.dword	_ZN40_INTERNAL_fc84742d_4_k_cu_13408027_351534cuda3std3__48in_placeE
	.align		8
        /*0058*/ 	.dword	_ZN40_INTERNAL_fc84742d_4_k_cu_13408027_351534cuda3std6ranges3__45__cpo4swapE
	.align		8
        /*0060*/ 	.dword	_ZN40_INTERNAL_fc84742d_4_k_cu_13408027_351534cuda3std6ranges3__45__cpo9iter_moveE
	.align		8
        /*0068*/ 	.dword	_ZN40_INTERNAL_fc84742d_4_k_cu_13408027_351534cute7productE
	.align		8
        /*0070*/ 	.dword	_ZN40_INTERNAL_fc84742d_4_k_cu_13408027_351534cute1_E
	.align		8
        /*0078*/ 	.dword	$str$25
	.align		8
        /*0080*/ 	.dword	$str$26
	.align		8
        /*0088*/ 	.dword	$str$27
	.align		8
        /*0090*/ 	.dword	$str$28


//--------------------- .text._ZN7cutlass13device_kernelINS_4gemm6kernel13GemmUniversalIN4cute5tupleIJiiiiEEENS1_10collective13CollectiveMmaINS1_35MainloopSm100TmaUmmaWarpSpecializedILi14ELi2ELi2ENS5_IJNS4_1CILi1EEESB_SB_EEEEENS5_IJNSA_ILi128EEENSA_ILi256EEENSA_ILi32EEEEEENS_12float_e5m2_tENS5_IJSB_llEEESI_NS5_IJlSB_lEEENS4_8TiledMMAINS4_8MMA_AtomIJNS4_10MMA_TraitsINS4_19SM100_MMA_F8F6F4_SSEJSI_SI_fSE_SF_NS4_17integral_constantINS4_4UMMA5MajorELSR_1EEENSP_ISR_LSR_0EEENSP_INSQ_7ScaleInELSU_0EEESV_EEEEEENS4_6LayoutISC_NS5_IJNSA_ILi0EEESZ_SZ_EEEEENS5_IJNS4_10UnderscoreES12_S12_EEEEENS4_13SM90_TMA_LOADENS4_14ComposedLayoutINS4_7SwizzleILi3ELi4ELi3EEENS4_18smem_ptr_flag_bitsILi8EEENSY_INS5_IJSE_NSA_ILi8EEEEEENS5_IJSB_SE_EEEEEEEvNS4_8identityES15_NS16_INS17_ILi1ELi4ELi3EEES1A_NSY_INS5_IJS1B_SG_EEENS5_IJSG_SB_EEEEEEEvS1G_EENS_8epilogue10collective18CollectiveEpilogueINS1N_23Sm100TmaWarpSpecializedILi4ELi2ELi64ELb0ELb0EEEJSH_NS5_IJNSY_ISE_SB_EENSY_INSA_ILi64EEESB_EEEEESI_SK_SI_SK_NS1N_6fusion15FusionCallbacksIS1R_NS1W_17LinearCombinationISI_fSI_fLNS_15FloatRoundStyleE2EEESH_S1V_JEEENS4_5SM1004TMEM4LOAD26SM100_TMEM_LOAD_32dp32b64xES15_NS16_INS17_ILi2ELi4ELi3EEES1A_NSY_INS5_IJS1B_S1T_EEENS5_IJS1T_SB_EEEEEEENS4_39AutoVectorizingCopyWithAssumedAlignmentILi128EEENS4_14SM90_TMA_STOREES2A_S2C_S2C_EEEvvEEEEvNT_6ParamsE --------------------------
	.section	.text._ZN7cutlass13device_kernelINS_4gemm6kernel13GemmUniversalIN4cute5tupleIJiiiiEEENS1_10collective13CollectiveMmaINS1_35MainloopSm100TmaUmmaWarpSpecializedILi14ELi2ELi2ENS5_IJNS4_1CILi1EEESB_SB_EEEEENS5_IJNSA_ILi128EEENSA_ILi256EEENSA_ILi32EEEEEENS_12float_e5m2_tENS5_IJSB_llEEESI_NS5_IJlSB_lEEENS4_8TiledMMAINS4_8MMA_AtomIJNS4_10MMA_TraitsINS4_19SM100_MMA_F8F6F4_SSEJSI_SI_fSE_SF_NS4_17integral_constantINS4_4UMMA5MajorELSR_1EEENSP_ISR_LSR_0EEENSP_INSQ_7ScaleInELSU_0EEESV_EEEEEENS4_6LayoutISC_NS5_IJNSA_ILi0EEESZ_SZ_EEEEENS5_IJNS4_10UnderscoreES12_S12_EEEEENS4_13SM90_TMA_LOADENS4_14ComposedLayoutINS4_7SwizzleILi3ELi4ELi3EEENS4_18smem_ptr_flag_bitsILi8EEENSY_INS5_IJSE_NSA_ILi8EEEEEENS5_IJSB_SE_EEEEEEEvNS4_8identityES15_NS16_INS17_ILi1ELi4ELi3EEES1A_NSY_INS5_IJS1B_SG_EEENS5_IJSG_SB_EEEEEEEvS1G_EENS_8epilogue10collective18CollectiveEpilogueINS1N_23Sm100TmaWarpSpecializedILi4ELi2ELi64ELb0ELb0EEEJSH_NS5_IJNSY_ISE_SB_EENSY_INSA_ILi64EEESB_EEEEESI_SK_SI_SK_NS1N_6fusion15FusionCallbacksIS1R_NS1W_17LinearCombinationISI_fSI_fLNS_15FloatRoundStyleE2EEESH_S1V_JEEENS4_5SM1004TMEM4LOAD26SM100_TMEM_LOAD_32dp32b64xES15_NS16_INS17_ILi2ELi4ELi3EEES1A_NSY_INS5_IJS1B_S1T_EEENS5_IJS1T_SB_EEEEEEENS4_39AutoVectorizingCopyWithAssumedAlignmentILi128EEENS4_14SM90_TMA_STOREES2A_S2C_S2C_EEEvvEEEEvNT_6ParamsE,"ax",@progbits
	.align	128
.text._ZN7cutlass13device_kernelINS_4gemm6kernel13GemmUniversalIN4cute5tupleIJiiiiEEENS1_10collective13CollectiveMmaINS1_35MainloopSm100TmaUmmaWarpSpecializedILi14ELi2ELi2ENS5_IJNS4_1CILi1EEESB_SB_EEEEENS5_IJNSA_ILi128EEENSA_ILi256EEENSA_ILi32EEEEEENS_12float_e5m2_tENS5_IJSB_llEEESI_NS5_IJlSB_lEEENS4_8TiledMMAINS4_8MMA_AtomIJNS4_10MMA_TraitsINS4_19SM100_MMA_F8F6F4_SSEJSI_SI_fSE_SF_NS4_17integral_constantINS4_4UMMA5MajorELSR_1EEENSP_ISR_LSR_0EEENSP_INSQ_7ScaleInELSU_0EEESV_EEEEEENS4_6LayoutISC_NS5_IJNSA_ILi0EEESZ_SZ_EEEEENS5_IJNS4_10UnderscoreES12_S12_EEEEENS4_13SM90_TMA_LOADENS4_14ComposedLayoutINS4_7SwizzleILi3ELi4ELi3EEENS4_18smem_ptr_flag_bitsILi8EEENSY_INS5_IJSE_NSA_ILi8EEEEEENS5_IJSB_SE_EEEEEEEvNS4_8identityES15_NS16_INS17_ILi1ELi4ELi3EEES1A_NSY_INS5_IJS1B_SG_EEENS5_IJSG_SB_EEEEEEEvS1G_EENS_8epilogue10collective18CollectiveEpilogueINS1N_23Sm100TmaWarpSpecializedILi4ELi2ELi64ELb0ELb0EEEJSH_NS5_IJNSY_ISE_SB_EENSY_INSA_ILi64EEESB_EEEEESI_SK_SI_SK_NS1N_6fusion15FusionCallbacksIS1R_NS1W_17LinearCombinationISI_fSI_fLNS_15FloatRoundStyleE2EEESH_S1V_JEEENS4_5SM1004TMEM4LOAD26SM100_TMEM_LOAD_32dp32b64xES15_NS16_INS17_ILi2ELi4ELi3EEES1A_NSY_INS5_IJS1B_S1T_EEENS5_IJS1T_SB_EEEEEEENS4_39AutoVectorizingCopyWithAssumedAlignmentILi128EEENS4_14SM90_TMA_STOREES2A_S2C_S2C_EEEvvEEEEvNT_6ParamsE:
        .type           _ZN7cutlass13device_kernelINS_4gemm6kernel13GemmUniversalIN4cute5tupleIJiiiiEEENS1_10collective13CollectiveMmaINS1_35MainloopSm100TmaUmmaWarpSpecializedILi14ELi2ELi2ENS5_IJNS4_1CILi1EEESB_SB_EEEEENS5_IJNSA_ILi128EEENSA_ILi256EEENSA_ILi32EEEEEENS_12float_e5m2_tENS5_IJSB_llEEESI_NS5_IJlSB_lEEENS4_8TiledMMAINS4_8MMA_AtomIJNS4_10MMA_TraitsINS4_19SM100_MMA_F8F6F4_SSEJSI_SI_fSE_SF_NS4_17integral_constantINS4_4UMMA5MajorELSR_1EEENSP_ISR_LSR_0EEENSP_INSQ_7ScaleInELSU_0EEESV_EEEEEENS4_6LayoutISC_NS5_IJNSA_ILi0EEESZ_SZ_EEEEENS5_IJNS4_10UnderscoreES12_S12_EEEEENS4_13SM90_TMA_LOADENS4_14ComposedLayoutINS4_7SwizzleILi3ELi4ELi3EEENS4_18smem_ptr_flag_bitsILi8EEENSY_INS5_IJSE_NSA_ILi8EEEEEENS5_IJSB_SE_EEEEEEEvNS4_8identityES15_NS16_INS17_ILi1ELi4ELi3EEES1A_NSY_INS5_IJS1B_SG_EEENS5_IJSG_SB_EEEEEEEvS1G_EENS_8epilogue10collective18CollectiveEpilogueINS1N_23Sm100TmaWarpSpecializedILi4ELi2ELi64ELb0ELb0EEEJSH_NS5_IJNSY_ISE_SB_EENSY_INSA_ILi64EEESB_EEEEESI_SK_SI_SK_NS1N_6fusion15FusionCallbacksIS1R_NS1W_17LinearCombinationISI_fSI_fLNS_15FloatRoundStyleE2EEESH_S1V_JEEENS4_5SM1004TMEM4LOAD26SM100_TMEM_LOAD_32dp32b64xES15_NS16_INS17_ILi2ELi4ELi3EEES1A_NSY_INS5_IJS1B_S1T_EEENS5_IJS1T_SB_EEEEEEENS4_39AutoVectorizingCopyWithAssumedAlignmentILi128EEENS4_14SM90_TMA_STOREES2A_S2C_S2C_EEEvvEEEEvNT_6ParamsE,@function
        .size           _ZN7cutlass13device_kernelINS_4gemm6kernel13GemmUniversalIN4cute5tupleIJiiiiEEENS1_10collective13CollectiveMmaINS1_35MainloopSm100TmaUmmaWarpSpecializedILi14ELi2ELi2ENS5_IJNS4_1CILi1EEESB_SB_EEEEENS5_IJNSA_ILi128EEENSA_ILi256EEENSA_ILi32EEEEEENS_12float_e5m2_tENS5_IJSB_llEEESI_NS5_IJlSB_lEEENS4_8TiledMMAINS4_8MMA_AtomIJNS4_10MMA_TraitsINS4_19SM100_MMA_F8F6F4_SSEJSI_SI_fSE_SF_NS4_17integral_constantINS4_4UMMA5MajorELSR_1EEENSP_ISR_LSR_0EEENSP_INSQ_7ScaleInELSU_0EEESV_EEEEEENS4_6LayoutISC_NS5_IJNSA_ILi0EEESZ_SZ_EEEEENS5_IJNS4_10UnderscoreES12_S12_EEEEENS4_13SM90_TMA_LOADENS4_14ComposedLayoutINS4_7SwizzleILi3ELi4ELi3EEENS4_18smem_ptr_flag_bitsILi8EEENSY_INS5_IJSE_NSA_ILi8EEEEEENS5_IJSB_SE_EEEEEEEvNS4_8identityES15_NS16_INS17_ILi1ELi4ELi3EEES1A_NSY_INS5_IJS1B_SG_EEENS5_IJSG_SB_EEEEEEEvS1G_EENS_8epilogue10collective18CollectiveEpilogueINS1N_23Sm100TmaWarpSpecializedILi4ELi2ELi64ELb0ELb0EEEJSH_NS5_IJNSY_ISE_SB_EENSY_INSA_ILi64EEESB_EEEEESI_SK_SI_SK_NS1N_6fusion15FusionCallbacksIS1R_NS1W_17LinearCombinationISI_fSI_fLNS_15FloatRoundStyleE2EEESH_S1V_JEEENS4_5SM1004TMEM4LOAD26SM100_TMEM_LOAD_32dp32b64xES15_NS16_INS17_ILi2ELi4ELi3EEES1A_NSY_INS5_IJS1B_S1T_EEENS5_IJS1T_SB_EEEEEEENS4_39AutoVectorizingCopyWithAssumedAlignmentILi128EEENS4_14SM90_TMA_STOREES2A_S2C_S2C_EEEvvEEEEvNT_6ParamsE,(.L_x_198 - _ZN7cutlass13device_kernelINS_4gemm6kernel13GemmUniversalIN4cute5tupleIJiiiiEEENS1_10collective13CollectiveMmaINS1_35MainloopSm100TmaUmmaWarpSpecializedILi14ELi2ELi2ENS5_IJNS4_1CILi1EEESB_SB_EEEEENS5_IJNSA_ILi128EEENSA_ILi256EEENSA_ILi32EEEEEENS_12float_e5m2_tENS5_IJSB_llEEESI_NS5_IJlSB_lEEENS4_8TiledMMAINS4_8MMA_AtomIJNS4_10MMA_TraitsINS4_19SM100_MMA_F8F6F4_SSEJSI_SI_fSE_SF_NS4_17integral_constantINS4_4UMMA5MajorELSR_1EEENSP_ISR_LSR_0EEENSP_INSQ_7ScaleInELSU_0EEESV_EEEEEENS4_6LayoutISC_NS5_IJNSA_ILi0EEESZ_SZ_EEEEENS5_IJNS4_10UnderscoreES12_S12_EEEEENS4_13SM90_TMA_LOADENS4_14ComposedLayoutINS4_7SwizzleILi3ELi4ELi3EEENS4_18smem_ptr_flag_bitsILi8EEENSY_INS5_IJSE_NSA_ILi8EEEEEENS5_IJSB_SE_EEEEEEEvNS4_8identityES15_NS16_INS17_ILi1ELi4ELi3EEES1A_NSY_INS5_IJS1B_SG_EEENS5_IJSG_SB_EEEEEEEvS1G_EENS_8epilogue10collective18CollectiveEpilogueINS1N_23Sm100TmaWarpSpecializedILi4ELi2ELi64ELb0ELb0EEEJSH_NS5_IJNSY_ISE_SB_EENSY_INSA_ILi64EEESB_EEEEESI_SK_SI_SK_NS1N_6fusion15FusionCallbacksIS1R_NS1W_17LinearCombinationISI_fSI_fLNS_15FloatRoundStyleE2EEESH_S1V_JEEENS4_5SM1004TMEM4LOAD26SM100_TMEM_LOAD_32dp32b64xES15_NS16_INS17_ILi2ELi4ELi3EEES1A_NSY_INS5_IJS1B_S1T_EEENS5_IJS1T_SB_EEEEEEENS4_39AutoVectorizingCopyWithAssumedAlignmentILi128EEENS4_14SM90_TMA_STOREES2A_S2C_S2C_EEEvvEEEEvNT_6ParamsE)
        .other          _ZN7cutlass13device_kernelINS_4gemm6kernel13GemmUniversalIN4cute5tupleIJiiiiEEENS1_10collective13CollectiveMmaINS1_35MainloopSm100TmaUmmaWarpSpecializedILi14ELi2ELi2ENS5_IJNS4_1CILi1EEESB_SB_EEEEENS5_IJNSA_ILi128EEENSA_ILi256EEENSA_ILi32EEEEEENS_12float_e5m2_tENS5_IJSB_llEEESI_NS5_IJlSB_lEEENS4_8TiledMMAINS4_8MMA_AtomIJNS4_10MMA_TraitsINS4_19SM100_MMA_F8F6F4_SSEJSI_SI_fSE_SF_NS4_17integral_constantINS4_4UMMA5MajorELSR_1EEENSP_ISR_LSR_0EEENSP_INSQ_7ScaleInELSU_0EEESV_EEEEEENS4_6LayoutISC_NS5_IJNSA_ILi0EEESZ_SZ_EEEEENS5_IJNS4_10UnderscoreES12_S12_EEEEENS4_13SM90_TMA_LOADENS4_14ComposedLayoutINS4_7SwizzleILi3ELi4ELi3EEENS4_18smem_ptr_flag_bitsILi8EEENSY_INS5_IJSE_NSA_ILi8EEEEEENS5_IJSB_SE_EEEEEEEvNS4_8identityES15_NS16_INS17_ILi1ELi4ELi3EEES1A_NSY_INS5_IJS1B_SG_EEENS5_IJSG_SB_EEEEEEEvS1G_EENS_8epilogue10collective18CollectiveEpilogueINS1N_23Sm100TmaWarpSpecializedILi4ELi2ELi64ELb0ELb0EEEJSH_NS5_IJNSY_ISE_SB_EENSY_INSA_ILi64EEESB_EEEEESI_SK_SI_SK_NS1N_6fusion15FusionCallbacksIS1R_NS1W_17LinearCombinationISI_fSI_fLNS_15FloatRoundStyleE2EEESH_S1V_JEEENS4_5SM1004TMEM4LOAD26SM100_TMEM_LOAD_32dp32b64xES15_NS16_INS17_ILi2ELi4ELi3EEES1A_NSY_INS5_IJS1B_S1T_EEENS5_IJS1T_SB_EEEEEEENS4_39AutoVectorizingCopyWithAssumedAlignmentILi128EEENS4_14SM90_TMA_STOREES2A_S2C_S2C_EEEvvEEEEvNT_6ParamsE,@"STO_CUDA_ENTRY STV_DEFAULT"
_ZN7cutlass13device_kernelINS_4gemm6kernel13GemmUniversalIN4cute5tupleIJiiiiEEENS1_10collective13CollectiveMmaINS1_35MainloopSm100TmaUmmaWarpSpecializedILi14ELi2ELi2ENS5_IJNS4_1CILi1EEESB_SB_EEEEENS5_IJNSA_ILi128EEENSA_ILi256EEENSA_ILi32EEEEEENS_12float_e5m2_tENS5_IJSB_llEEESI_NS5_IJlSB_lEEENS4_8TiledMMAINS4_8MMA_AtomIJNS4_10MMA_TraitsINS4_19SM100_MMA_F8F6F4_SSEJSI_SI_fSE_SF_NS4_17integral_constantINS4_4UMMA5MajorELSR_1EEENSP_ISR_LSR_0EEENSP_INSQ_7ScaleInELSU_0EEESV_EEEEEENS4_6LayoutISC_NS5_IJNSA_ILi0EEESZ_SZ_EEEEENS5_IJNS4_10UnderscoreES12_S12_EEEEENS4_13SM90_TMA_LOADENS4_14ComposedLayoutINS4_7SwizzleILi3ELi4ELi3EEENS4_18smem_ptr_flag_bitsILi8EEENSY_INS5_IJSE_NSA_ILi8EEEEEENS5_IJSB_SE_EEEEEEEvNS4_8identityES15_NS16_INS17_ILi1ELi4ELi3EEES1A_NSY_INS5_IJS1B_SG_EEENS5_IJSG_SB_EEEEEEEvS1G_EENS_8epilogue10collective18CollectiveEpilogueINS1N_23Sm100TmaWarpSpecializedILi4ELi2ELi64ELb0ELb0EEEJSH_NS5_IJNSY_ISE_SB_EENSY_INSA_ILi64EEESB_EEEEESI_SK_SI_SK_NS1N_6fusion15FusionCallbacksIS1R_NS1W_17LinearCombinationISI_fSI_fLNS_15FloatRoundStyleE2EEESH_S1V_JEEENS4_5SM1004TMEM4LOAD26SM100_TMEM_LOAD_32dp32b64xES15_NS16_INS17_ILi2ELi4ELi3EEES1A_NSY_INS5_IJS1B_S1T_EEENS5_IJS1T_SB_EEEEEEENS4_39AutoVectorizingCopyWithAssumedAlignmentILi128EEENS4_14SM90_TMA_STOREES2A_S2C_S2C_EEEvvEEEEvNT_6ParamsE:
[----:B------:R-:W1:Y:S01]  /*0000*/  LDC R1, c[0x0][0x37c] ;  /* 0x0000df00ff017b82 */ /* 0x000e620000000800 */
[----:B------:R-:W2:Y:S01]  /*0010*/  S2R R185, SR_TID.X ;  /* 0x0000000000b97919 */ /* 0x000ea20000002100 */
[----:B------:R-:W3:Y:S01]  /*0020*/  LDCU.64 UR4, c[0x0][0x890] ;  /* 0x00011200ff0477ac */ /* 0x000ee20008000a00 */
[----:B------:R-:W-:Y:S02]  /*0030*/  PRMT R171, RZ, 0x7610, R171 ;  /* 0x00007610ffab7816 */ /* 0x000fe400000000ab */
[----:B------:R-:W-:Y:S01]  /*0040*/  ELECT P5, URZ, PT ;  /* 0x0000000000ff782f */ /* 0x000fe200038a0000 */
[----:B------:R-:W4:Y:S01]  /*0050*/  LDCU.64 UR46, c[0x0][0x358] ;  /* 0x00006b00ff2e77ac */ /* 0x000f220008000a00 */
[----:B---3--:R-:W-:-:S04]  /*0060*/  UISETP.NE.U32.AND UP0, UPT, UR4, URZ, UPT ;  /* 0x000000ff0400728c */ /* 0x008fc8000bf05070 */
[----:B------:R-:W-:Y:S01]  /*0070*/  UISETP.NE.AND.EX UP0, UPT, UR5, URZ, UPT, UP0 ;  /* 0x000000ff0500728c */ /* 0x000fe2000bf05300 */
[----:B--2---:R-:W-:-:S05]  /*0080*/  SHF.R.U32.HI R173, RZ, 0x5, R185 ;  /* 0x00000005ffad7819 */ /* 0x004fca00000116b9 */
[----:B------:R-:W2:Y:S02]  /*0090*/  SHFL.IDX PT, R0, R173, RZ, 0x1f ;  /* 0x00001fffad007589 */ /* 0x000ea400000e0000 */
[----:B--2---:R-:W-:Y:S01]  /*00a0*/  R2UR UR8, R0 ;  /* 0x00000000000872ca */ /* 0x004fe200000e0000 */
[----:B-1--4-:R-:W-:-:S14]  /*00b0*/  BRA.U UP0, `(.L_x_0) ;  /* 0x00000001002c7547 */ /* 0x012fdc000b800000 */
[----:B------:R-:W1:Y:S02]  /*00c0*/  LDCU.64 UR6, c[0x0][0x888] ;  /* 0x00011100ff0677ac */ /* 0x000e640008000a00 */
[----:B-1----:R-:W-:-:S04]  /*00d0*/  UISETP.NE.U32.AND UP0, UPT, UR6, URZ, UPT ;  /* 0x000000ff0600728c */ /* 0x002fc8000bf05070 */
[----:B------:R-:W-:-:S09]  /*00e0*/  UISETP.NE.AND.EX UP0, UPT, UR7, URZ, UPT, UP0 ;  /* 0x000000ff0700728c */ /* 0x000fd2000bf05300 */
[----:B------:R-:W-:Y:S05]  /*00f0*/  BRA.U !UP0, `(.L_x_1) ;  /* 0x0000000108107547 */ /* 0x000fea000b800000 */
[----:B------:R-:W1:Y:S02]  /*0100*/  LDC.64 R2, c[0x0][0x888] ;  /* 0x00022200ff027b82 */ /* 0x000e640000000a00 */
[----:B-1----:R1:W5:Y:S01]  /*0110*/  LDG.E R81, desc[UR46][R2.64] ;  /* 0x0000002e02517981 */ /* 0x002362000c1e1900 */
[----:B------:R-:W-:Y:S01]  /*0120*/  HFMA2 R171, -RZ, RZ, 0, 5.9604644775390625e-08 ;  /* 0x00000001ffab7431 */ /* 0x000fe200000001ff */
[----:B------:R-:W-:Y:S05]  /*0130*/  BRA `(.L_x_0) ;  /* 0x00000000000c7947 */ /* 0x000fea0003800000 */
.L_x_1:
[----:B------:R-:W1:Y:S01]  /*0140*/  LDCU UR6, c[0x0][0x880] ;  /* 0x00011000ff0677ac */ /* 0x000e620008000800 */
[----:B------:R-:W-:Y:S01]  /*0150*/  HFMA2 R171, -RZ, RZ, 0, 5.9604644775390625e-08 ;  /* 0x00000001ffab7431 */ /* 0x000fe200000001ff */
[----:B-1----:R-:W-:-:S07]  /*0160*/  MOV R81, UR6 ;  /* 0x0000000600517c02 */ /* 0x002fce0008000f00 */
.L_x_0:
[----:B------:R-:W2:Y:S02]  /*0170*/  LDCU.64 UR6, c[0x0][0x8b0] ;  /* 0x00011600ff0677ac */ /* 0x000ea40008000a00 */
[----:B--2---:R-:W-:-:S04]  /*0180*/  UISETP.NE.U32.AND UP0, UPT, UR6, URZ, UPT ;  /* 0x000000ff0600728c */ /* 0x004fc8000bf05070 */
[----:B------:R-:W-:-:S09]  /*0190*/  UISETP.NE.AND.EX UP0, UPT, UR7, URZ, UPT, UP0 ;  /* 0x000000ff0700728c */ /* 0x000fd2000bf05300 */
[----:B------:R-:W-:Y:S05]  /*01a0*/  BRA.U UP0, `(.L_x_2) ;  /* 0x0000000100247547 */ /* 0x000fea000b800000 */
[----:B------:R-:W2:Y:S02]  /*01b0*/  LDCU.64 UR6, c[0x0][0x8a8] ;  /* 0x00011500ff0677ac */ /* 0x000ea40008000a00 */
[----:B--2---:R-:W-:-:S04]  /*01c0*/  UISETP.NE.U32.AND UP0, UPT, UR6, URZ, UPT ;  /* 0x000000ff0600728c */ /* 0x004fc8000bf05070 */
[----:B------:R-:W-:-:S09]  /*01d0*/  UISETP.NE.AND.EX UP0, UPT, UR7, URZ, UPT, UP0 ;  /* 0x000000ff0700728c */ /* 0x000fd2000bf05300 */
[----:B------:R-:W-:Y:S05]  /*01e0*/  BRA.U !UP0, `(.L_x_3) ;  /* 0x00000001080c7547 */ /* 0x000fea000b800000 */
[----:B------:R-:W2:Y:S02]  /*01f0*/  LDC.64 R78, c[0x0][0x8a8] ;  /* 0x00022a00ff4e7b82 */ /* 0x000ea40000000a00 */
[----:B--2---:R2:W5:Y:S01]  /*0200*/  LDG.E R78, desc[UR46][R78.64] ;  /* 0x0000002e4e4e7981 */ /* 0x004562000c1e1900 */
[----:B------:R-:W-:Y:S05]  /*0210*/  BRA `(.L_x_2) ;  /* 0x0000000000087947 */ /* 0x000fea0003800000 */
.L_x_3:
[----:B------:R-:W2:Y:S02]  /*0220*/  LDCU UR6, c[0x0][0x8a0] ;  /* 0x00011400ff0677ac */ /* 0x000ea40008000800 */
[----:B--2---:R-:W-:Y:S02]  /*0230*/  MOV R78, UR6 ;  /* 0x00000006004e7c02 */ /* 0x004fe40008000f00 */
.L_x_2:
[----:B------:R-:W-:Y:S01]  /*0240*/  IMAD.U32 R0, RZ, RZ, UR8 ;  /* 0x00000008ff007e24 */ /* 0x000fe2000f8e00ff */
[----:B------:R-:W-:Y:S04]  /*0250*/  BSSY.RECONVERGENT B0, `(.L_x_4) ;  /* 0x000000c000007945 */ /* 0x000fe80003800200 */
[C---:B------:R-:W-:Y:S02]  /*0260*/  ISETP.NE.OR P1, PT, R0.reuse, 0x1, !P5 ;  /* 0x000000010000780c */ /* 0x040fe40006f25670 */
[----:B------:R-:W-:-:S11]  /*0270*/  ISETP.NE.OR P0, PT, R0, 0x3, !P5 ;  /* 0x000000030000780c */ /* 0x000fd60006f05670 */
[----:B------:R-:W-:Y:S05]  /*0280*/  @P1 BRA `(.L_x_5) ;  /* 0x0000000000201947 */ /* 0x000fea0003800000 */
[----:B------:R-:W3:Y:S02]  /*0290*/  LDCU.64 UR6, c[0x0][0x348] ;  /* 0x00006900ff0677ac */ /* 0x000ee40008000a00 */
[----:B---3--:R-:W-:Y:S02]  /*02a0*/  UIADD3 UR10, UP1, UPT, UR6, 0x80, URZ ;  /* 0x00000080060a7890 */ /* 0x008fe4000ff3e0ff */
[----:B------:R-:W-:Y:S02]  /*02b0*/  UIADD3 UR6, UP0, UPT, UR6, 0x180, URZ ;  /* 0x0000018006067890 */ /* 0x000fe4000ff1e0ff */
[----:B------:R-:W-:Y:S02]  /*02c0*/  UIADD3.X UR11, UPT, UPT, URZ, UR7, URZ, UP1, !UPT ;  /* 0x00000007ff0b7290 */ /* 0x000fe40008ffe4ff */
[----:B------:R-:W-:-:S07]  /*02d0*/  UIADD3.X UR7, UPT, UPT, URZ, UR7, URZ, UP0, !UPT ;  /* 0x00000007ff077290 */ /* 0x000fce00087fe4ff */
[----:B------:R3:W-:Y:S02]  /*02e0*/  UTMACCTL.PF [UR10] ;  /* 0x000000000a0079b9 */ /* 0x0007e40008040000 */
[----:B------:R3:W-:Y:S02]  /*02f0*/  UTMACCTL.PF [UR6] ;  /* 0x00000000060079b9 */ /* 0x0007e40008040000 */
[----:B---3--:R-:W-:Y:S01]  /*0300*/  NOP ;  /* 0x0000000000007918 */ /* 0x008fe20000000000 */
.L_x_5:
[----:B------:R-:W-:Y:S05]  /*0310*/  BSYNC.RECONVERGENT B0 ;  /* 0x0000000000007941 */ /* 0x000fea0003800200 */
.L_x_4:
[----:B------:R-:W-:Y:S04]  /*0320*/  BSSY.RECONVERGENT B0, `(.L_x_6) ;  /* 0x000000a000007945 */ /* 0x000fe80003800200 */
        /* <DEDUP_REMOVED lines=9> */
.L_x_7:
[----:B------:R-:W-:Y:S05]  /*03c0*/  BSYNC.RECONVERGENT B0 ;  /* 0x0000000000007941 */ /* 0x000fea0003800200 */
.L_x_6:
[----:B------:R-:W3:Y:S01]  /*03d0*/  LDCU.64 UR6, c[0x0][0x888] ;  /* 0x00011100ff0677ac */ /* 0x000ee20008000a00 */
[----:B------:R-:W-:Y:S02]  /*03e0*/  UISETP.EQ.U32.AND UP1, UPT, UR4, URZ, UPT ;  /* 0x000000ff0400728c */ /* 0x000fe4000bf22070 */
[----:B------:R-:W-:Y:S02]  /*03f0*/  UPLOP3.LUT UP2, UPT, UPT, UPT, UPT, 0x80, 0x8 ;  /* 0x000000000008789c */ /* 0x000fe40003f4f070 */
[----:B---3--:R-:W-:-:S04]  /*0400*/  UISETP.NE.U32.AND UP0, UPT, UR6, URZ, UPT ;  /* 0x000000ff0600728c */ /* 0x008fc8000bf05070 */
[----:B------:R-:W-:-:S04]  /*0410*/  UISETP.NE.AND.EX UP0, UPT, UR7, URZ, UPT, UP0 ;  /* 0x000000ff0700728c */ /* 0x000fc8000bf05300 */
[----:B------:R-:W-:-:S04]  /*0420*/  UISETP.EQ.OR.EX UP3, UPT, UR5, URZ, !UP0, UP1 ;  /* 0x000000ff0500728c */ /* 0x000fc8000c762710 */
[----:B------:R-:W-:-:S05]  /*0430*/  UP2UR UR50, UPR, URZ, 0x8 ;  /* 0x00000008ff327883 */ /* 0x000fca0008000000 */
[----:B------:R-:W-:Y:S07]  /*0440*/  BRA.U !UP3, `(.L_x_8) ;  /* 0x000000010b207547 */ /* 0x000fee000b800000 */
[----:B------:R-:W-:Y:S01]  /*0450*/  UISETP.NE.U32.AND UP2, UPT, UR4, URZ, UPT ;  /* 0x000000ff0400728c */ /* 0x000fe2000bf45070 */
[----:B-----5:R-:W-:Y:S01]  /*0460*/  FSETP.NEU.AND P0, PT, R81, RZ, PT ;  /* 0x000000ff5100720b */ /* 0x020fe20003f0d000 */
[----:B------:R-:W-:Y:S02]  /*0470*/  USEL UR4, URZ, 0xffffffff, UP0 ;  /* 0xffffffffff047887 */ /* 0x000fe40008000000 */
[----:B------:R-:W-:-:S10]  /*0480*/  UISETP.NE.AND.EX UP2, UPT, UR5, URZ, UPT, UP2 ;  /* 0x000000ff0500728c */ /* 0x000fd4000bf45320 */
[----:B------:R-:W-:Y:S01]  /*0490*/  VOTEU.ANY UP1, P0 ;  /* 0x0000000000ff7886 */ /* 0x000fe20000020100 */
[----:B------:R-:W-:-:S04]  /*04a0*/  @!UP2 USEL UR4, URZ, 0xffffffff, UP1 ;  /* 0xffffffffff04a887 */ /* 0x000fc80008800000 */
[----:B------:R-:W-:-:S04]  /*04b0*/  ULOP3.LUT UR4, UR4, 0x1, URZ, 0xc0, !UPT ;  /* 0x0000000104047892 */ /* 0x000fc8000f8ec0ff */
[----:B------:R-:W-:-:S11]  /*04c0*/  UISETP.NE.U32.AND UP2, UPT, UR4, 0x1, UPT ;  /* 0x000000010400788c */ /* 0x000fd6000bf45070 */
.L_x_8:
[----:B-1----:R-:W1:Y:S01]  /*04d0*/  SHFL.IDX PT, R2, R173, RZ, 0x1f ;  /* 0x00001fffad027589 */ /* 0x002e6200000e0000 */
[----:B------:R-:W-:-:S04]  /*04e0*/  UISETP.NE.AND UP1, UPT, UR8, 0x2, UPT ;  /* 0x000000020800788c */ /* 0x000fc8000bf25270 */
[----:B------:R-:W-:Y:S01]  /*04f0*/  USEL UR6, URZ, 0x1, UP1 ;  /* 0x00000001ff067887 */ /* 0x000fe20008800000 */
[----:B-1----:R-:W-:-:S13]  /*0500*/  ISETP.NE.AND P0, PT, R2, RZ, PT ;  /* 0x000000ff0200720c */ /* 0x002fda0003f05270 */
[----:B------:R-:W-:Y:S05]  /*0510*/  @P0 BRA `(.L_x_9) ;  /* 0x0000000000a40947 */ /* 0x000fea0003800000 */
[----:B------:R-:W-:Y:S01]  /*0520*/  ELECT P0, URZ, PT ;  /* 0x0000000000ff782f */ /* 0x000fe20003800000 */
[----:B------:R-:W-:-:S12]  /*0530*/  BSSY.RECONVERGENT B0, `(.L_x_9) ;  /* 0x0000027000007945 */ /* 0x000fd80003800200 */
[----:B------:R-:W-:Y:S05]  /*0540*/  @!P0 BRA `(.L_x_10) ;  /* 0x0000000000948947 */ /* 0x000fea0003800000 */
[----:B------:R-:W1:Y:S01]  /*0550*/  S2UR UR5, SR_CgaCtaId ;  /* 0x00000000000579c3 */ /* 0x000e620000008800 */
[----:B------:R-:W-:Y:S01]  /*0560*/  UMOV UR7, 0x400 ;  /* 0x0000040000077882 */ /* 0x000fe20000000000 */
[----:B------:R-:W-:Y:S02]  /*0570*/  UMOV UR4, 0x1 ;  /* 0x0000000100047882 */ /* 0x000fe40000000000 */
[----:B------:R-:W-:-:S04]  /*0580*/  UIADD3 UR10, UPT, UPT, -UR4, 0x100000, URZ ;  /* 0x00100000040a7890 */ /* 0x000fc8000fffe1ff */
[----:B------:R-:W-:Y:S02]  /*0590*/  USHF.L.U32 UR11, UR10, 0xb, URZ ;  /* 0x0000000b0a0b7899 */ /* 0x000fe400080006ff */
[----:B------:R-:W-:Y:S02]  /*05a0*/  USHF.L.U32 UR10, UR10, 0x1, URZ ;  /* 0x000000010a0a7899 */ /* 0x000fe400080006ff */
[----:B-1----:R-:W-:Y:S01]  /*05b0*/  ULEA UR5, UR5, UR7, 0x18 ;  /* 0x0000000705057291 */ /* 0x002fe2000f8ec0ff */
[----:B------:R-:W1:Y:S11]  /*05c0*/  FENCE.VIEW.ASYNC.S ;  /* 0x00000000000073c6 */ /* 0x000e760000000000 */
[----:B-1----:R1:W3:Y:S01]  /*05d0*/  SYNCS.EXCH.64 URZ, [UR5], UR10 ;  /* 0x0000000a05ff75b2 */ /* 0x0022e20008000100 */
[----:B------:R1:W4:Y:S01]  /*05e0*/  SYNCS.EXCH.64 URZ, [UR5+0x70], UR10 ;  /* 0x0000700a05ff75b2 */ /* 0x0003220008000100 */
[----:B------:R1:W1:Y:S01]  /*05f0*/  SYNCS.EXCH.64 URZ, [UR5+0x8], UR10 ;  /* 0x0000080a05ff75b2 */ /* 0x0002620008000100 */
        /* <DEDUP_REMOVED lines=25> */
[----:B---34-:R-:W-:Y:S01]  /*0790*/  NOP ;  /* 0x0000000000007918 */ /* 0x018fe20000000000 */
.L_x_10:
[----:B-1----:R-:W-:Y:S05]  /*07a0*/  BSYNC.RECONVERGENT B0 ;  /* 0x0000000000007941 */ /* 0x002fea0003800200 */
.L_x_9:
[----:B------:R-:W1:Y:S01]  /*07b0*/  SHFL.IDX PT, R2, R173, RZ, 0x1f ;  /* 0x00001fffad027589 */ /* 0x000e6200000e0000 */
[----:B------:R-:W-:Y:S01]  /*07c0*/  NOP ;  /* 0x0000000000007918 */ /* 0x000fe20000000000 */
[----:B-1----:R-:W-:-:S13]  /*07d0*/  ISETP.NE.AND P0, PT, R2, 0x1, PT ;  /* 0x000000010200780c */ /* 0x002fda0003f05270 */
[----:B------:R-:W-:Y:S05]  /*07e0*/  @P0 BRA `(.L_x_11) ;  /* 0x0000000000580947 */ /* 0x000fea0003800000 */
[----:B------:R-:W1:Y:S01]  /*07f0*/  S2UR UR7, SR_CgaCtaId ;  /* 0x00000000000779c3 */ /* 0x000e620000008800 */
[----:B------:R-:W-:Y:S01]  /*0800*/  UMOV UR9, 0x400 ;  /* 0x0000040000097882 */ /* 0x000fe20000000000 */
[----:B------:R-:W-:Y:S01]  /*0810*/  UMOV UR5, 0x20 ;  /* 0x0000002000057882 */ /* 0x000fe20000000000 */
[----:B------:R-:W-:Y:S01]  /*0820*/  UMOV UR4, 0x80 ;  /* 0x0000008000047882 */ /* 0x000fe20000000000 */
[----:B------:R-:W-:-:S04]  /*0830*/  UIADD3 UR10, UPT, UPT, -UR5, 0x100000, URZ ;  /* 0x00100000050a7890 */ /* 0x000fc8000fffe1ff */
[----:B------:R-:W-:Y:S02]  /*0840*/  USHF.L.U32 UR11, UR10, 0xb, URZ ;  /* 0x0000000b0a0b7899 */ /* 0x000fe400080006ff */
[----:B------:R-:W-:Y:S02]  /*0850*/  USHF.L.U32 UR10, UR10, 0x1, URZ ;  /* 0x000000010a0a7899 */ /* 0x000fe400080006ff */
[----:B------:R-:W-:-:S04]  /*0860*/  UIADD3 UR4, UPT, UPT, -UR4, 0x100000, URZ ;  /* 0x0010000004047890 */ /* 0x000fc8000fffe1ff */
[----:B------:R-:W-:Y:S02]  /*0870*/  USHF.L.U32 UR5, UR4, 0xb, URZ ;  /* 0x0000000b04057899 */ /* 0x000fe400080006ff */
[----:B------:R-:W-:Y:S01]  /*0880*/  USHF.L.U32 UR4, UR4, 0x1, URZ ;  /* 0x0000000104047899 */ /* 0x000fe200080006ff */
[----:B------:R-:W-:Y:S01]  /*0890*/  ELECT P0, URZ, PT ;  /* 0x0000000000ff782f */ /* 0x000fe20003800000 */
[----:B-1----:R-:W-:Y:S01]  /*08a0*/  ULEA UR7, UR7, UR9, 0x18 ;  /* 0x0000000907077291 */ /* 0x002fe2000f8ec0ff */
[----:B------:R-:W1:Y:S11]  /*08b0*/  FENCE.VIEW.ASYNC.S ;  /* 0x00000000000073c6 */ /* 0x000e760000000000 */
[----:B-1----:R1:W3:Y:S01]  /*08c0*/  SYNCS.EXCH.64 URZ, [UR7+0xe0], UR10 ;  /* 0x0000e00a07ff75b2 */ /* 0x0022e20008000100 */
[----:B------:R1:W4:Y:S01]  /*08d0*/  SYNCS.EXCH.64 URZ, [UR7+0x100], UR4 ;  /* 0x0001000407ff75b2 */ /* 0x0003220008000100 */
[----:B------:R1:W1:Y:S01]  /*08e0*/  SYNCS.EXCH.64 URZ, [UR7+0xe8], UR10 ;  /* 0x0000e80a07ff75b2 */ /* 0x0002620008000100 */
[----:B------:R1:W1:Y:S01]  /*08f0*/  SYNCS.EXCH.64 URZ, [UR7+0x108], UR4 ;  /* 0x0001080407ff75b2 */ /* 0x0002620008000100 */
[----:B------:R1:W1:Y:S01]  /*0900*/  SYNCS.EXCH.64 URZ, [UR7+0xf0], UR10 ;  /* 0x0000f00a07ff75b2 */ /* 0x0002620008000100 */
[----:B------:R1:W1:Y:S01]  /*0910*/  SYNCS.EXCH.64 URZ, [UR7+0x110], UR4 ;  /* 0x0001100407ff75b2 */ /* 0x0002620008000100 */
[----:B------:R1:W1:Y:S01]  /*0920*/  SYNCS.EXCH.64 URZ, [UR7+0xf8], UR10 ;  /* 0x0000f80a07ff75b2 */ /* 0x0002620008000100 */
[----:B------:R1:W1:Y:S01]  /*0930*/  SYNCS.EXCH.64 URZ, [UR7+0x118], UR4 ;  /* 0x0001180407ff75b2 */ /* 0x0002620008000100 */
[----:B------:R-:W-:Y:S01]  /*0940*/  NOP ;  /* 0x0000000000007918 */ /* 0x000fe20000000000 */
.L_x_11:
[----:B------:R-:W2:Y:S01]  /*0950*/  SHFL.IDX PT, R2, R173, RZ, 0x1f ;  /* 0x00001fffad027589 */ /* 0x000ea200000e0000 */
[----:B------:R-:W-:Y:S01]  /*0960*/  NOP ;  /* 0x0000000000007918 */ /* 0x000fe20000000000 */
[----:B--2---:R-:W-:-:S13]  /*0970*/  ISETP.NE.AND P0, PT, R2, 0x3, PT ;  /* 0x000000030200780c */ /* 0x004fda0003f05270 */
[----:B------:R-:W-:Y:S05]  /*0980*/  @P0 BRA `(.L_x_12) ;  /* 0x0000000000300947 */ /* 0x000fea0003800000 */
[----:B-1----:R-:W1:Y:S01]  /*0990*/  S2UR UR5, SR_CgaCtaId ;  /* 0x00000000000579c3 */ /* 0x002e620000008800 */
[----:B------:R-:W-:Y:S01]  /*09a0*/  UMOV UR7, 0x400 ;  /* 0x0000040000077882 */ /* 0x000fe20000000000 */
[----:B------:R-:W-:Y:S01]  /*09b0*/  UMOV UR4, 0x20 ;  /* 0x0000002000047882 */ /* 0x000fe20000000000 */
[----:B------:R-:W-:Y:S01]  /*09c0*/  ELECT P0, URZ, PT ;  /* 0x0000000000ff782f */ /* 0x000fe20003800000 */
[----:B------:R-:W-:-:S04]  /*09d0*/  UIADD3 UR10, UPT, UPT, -UR4, 0x100000, URZ ;  /* 0x00100000040a7890 */ /* 0x000fc8000fffe1ff */
[----:B------:R-:W-:Y:S02]  /*09e0*/  USHF.L.U32 UR11, UR10, 0xb, URZ ;  /* 0x0000000b0a0b7899 */ /* 0x000fe400080006ff */
[----:B------:R-:W-:Y:S02]  /*09f0*/  USHF.L.U32 UR10, UR10, 0x1, URZ ;  /* 0x000000010a0a7899 */ /* 0x000fe400080006ff */
[----:B-1----:R-:W-:Y:S01]  /*0a00*/  ULEA UR5, UR5, UR7, 0x18 ;  /* 0x0000000705057291 */ /* 0x002fe2000f8ec0ff */
[----:B------:R-:W1:Y:S11]  /*0a10*/  FENCE.VIEW.ASYNC.S ;  /* 0x00000000000073c6 */ /* 0x000e760000000000 */
[----:B-1----:R2:W1:Y:S01]  /*0a20*/  SYNCS.EXCH.64 URZ, [UR5+0x120], UR10 ;  /* 0x0001200a05ff75b2 */ /* 0x0024620008000100 */
[----:B------:R2:W1:Y:S02]  /*0a30*/  SYNCS.EXCH.64 URZ, [UR5+0x128], UR10 ;  /* 0x0001280a05ff75b2 */ /* 0x0004640008000100 */
[----:B--2---:R-:W-:Y:S01]  /*0a40*/  NOP ;  /* 0x0000000000007918 */ /* 0x004fe20000000000 */
.L_x_12:
[----:B------:R-:W2:Y:S01]  /*0a50*/  SHFL.IDX PT, R2, R173, RZ, 0x1f ;  /* 0x00001fffad027589 */ /* 0x000ea200000e0000 */
[----:B------:R-:W-:Y:S01]  /*0a60*/  NOP ;  /* 0x0000000000007918 */ /* 0x000fe20000000000 */
[----:B--2---:R-:W-:-:S13]  /*0a70*/  ISETP.NE.AND P0, PT, R2, 0x4, PT ;  /* 0x000000040200780c */ /* 0x004fda0003f05270 */
[----:B------:R-:W-:Y:S05]  /*0a80*/  @P0 BRA `(.L_x_13) ;  /* 0x00000000004c0947 */ /* 0x000fea0003800000 */
[----:B-1----:R-:W1:Y:S01]  /*0a90*/  S2UR UR5, SR_CgaCtaId ;  /* 0x00000000000579c3 */ /* 0x002e620000008800 */
[----:B------:R-:W-:Y:S01]  /*0aa0*/  UMOV UR9, 0x100 ;  /* 0x0000010000097882 */ /* 0x000fe20000000000 */
[----:B------:R-:W-:Y:S01]  /*0ab0*/  UMOV UR7, 0x400 ;  /* 0x0000040000077882 */ /* 0x000fe20000000000 */
[----:B------:R-:W-:Y:S01]  /*0ac0*/  USEL UR9, UR9, 0xe0, UP2 ;  /* 0x000000e009097887 */ /* 0x000fe20009000000 */
[----:B------:R-:W-:Y:S01]  /*0ad0*/  UMOV UR4, 0x1 ;  /* 0x0000000100047882 */ /* 0x000fe20000000000 */
[----:B------:R-:W-:Y:S01]  /*0ae0*/  ELECT P0, URZ, PT ;  /* 0x0000000000ff782f */ /* 0x000fe20003800000 */
[----:B------:R-:W-:-:S04]  /*0af0*/  UIADD3 UR10, UPT, UPT, -UR4, 0x100000, URZ ;  /* 0x00100000040a7890 */ /* 0x000fc8000fffe1ff */
[----:B------:R-:W-:Y:S02]  /*0b00*/  USHF.L.U32 UR11, UR10, 0xb, URZ ;  /* 0x0000000b0a0b7899 */ /* 0x000fe400080006ff */
[----:B------:R-:W-:Y:S02]  /*0b10*/  USHF.L.U32 UR10, UR10, 0x1, URZ ;  /* 0x000000010a0a7899 */ /* 0x000fe400080006ff */
[----:B------:R-:W-:-:S04]  /*0b20*/  UIADD3 UR12, UPT, UPT, -UR9, 0x100000, URZ ;  /* 0x00100000090c7890 */ /* 0x000fc8000fffe1ff */
[----:B------:R-:W-:Y:S02]  /*0b30*/  USHF.L.U32 UR13, UR12, 0xb, URZ ;  /* 0x0000000b0c0d7899 */ /* 0x000fe400080006ff */
[----:B------:R-:W-:Y:S02]  /*0b40*/  USHF.L.U32 UR12, UR12, 0x1, URZ ;  /* 0x000000010c0c7899 */ /* 0x000fe400080006ff */
[----:B-1----:R-:W-:Y:S01]  /*0b50*/  ULEA UR5, UR5, UR7, 0x18 ;  /* 0x0000000705057291 */ /* 0x002fe2000f8ec0ff */
[----:B------:R-:W1:Y:S11]  /*0b60*/  FENCE.VIEW.ASYNC.S ;  /* 0x00000000000073c6 */ /* 0x000e760000000000 */
[----:B-1----:R2:W1:Y:S01]  /*0b70*/  SYNCS.EXCH.64 URZ, [UR5+0x130], UR10 ;  /* 0x0001300a05ff75b2 */ /* 0x0024620008000100 */
[----:B------:R2:W1:Y:S01]  /*0b80*/  SYNCS.EXCH.64 URZ, [UR5+0x140], UR12 ;  /* 0x0001400c05ff75b2 */ /* 0x0004620008000100 */
[----:B------:R2:W1:Y:S01]  /*0b90*/  SYNCS.EXCH.64 URZ, [UR5+0x138], UR10 ;  /* 0x0001380a05ff75b2 */ /* 0x0004620008000100 */
[----:B------:R2:W1:Y:S02]  /*0ba0*/  SYNCS.EXCH.64 URZ, [UR5+0x148], UR12 ;  /* 0x0001480c05ff75b2 */ /* 0x0004640008000100 */
[----:B--2---:R-:W-:Y:S01]  /*0bb0*/  NOP ;  /* 0x0000000000007918 */ /* 0x004fe20000000000 */
.L_x_13:
[----:B------:R-:W2:Y:S01]  /*0bc0*/  SHFL.IDX PT, R2, R173, RZ, 0x1f ;  /* 0x00001fffad027589 */ /* 0x000ea200000e0000 */
[----:B------:R-:W-:Y:S01]  /*0bd0*/  NOP ;  /* 0x0000000000007918 */ /* 0x000fe20000000000 */
[----:B--2---:R-:W-:-:S13]  /*0be0*/  ISETP.NE.AND P0, PT, R2, 0x5, PT ;  /* 0x000000050200780c */ /* 0x004fda0003f05270 */
[----:B------:R-:W-:Y:S05]  /*0bf0*/  @P0 BRA `(.L_x_14) ;  /* 0x0000000000480947 */ /* 0x000fea0003800000 */
[----:B-1----:R-:W1:Y:S01]  /*0c00*/  S2UR UR7, SR_CgaCtaId ;  /* 0x00000000000779c3 */ /* 0x002e620000008800 */
        /* <DEDUP_REMOVED lines=12> */
[----:B-1----:R2:W1:Y:S01]  /*0cd0*/  SYNCS.EXCH.64 URZ, [UR7+0x150], UR10 ;  /* 0x0001500a07ff75b2 */ /* 0x0024620008000100 */
[----:B------:R2:W1:Y:S01]  /*0ce0*/  SYNCS.EXCH.64 URZ, [UR7+0x160], UR4 ;  /* 0x0001600407ff75b2 */ /* 0x0004620008000100 */
[----:B------:R2:W1:Y:S01]  /*0cf0*/  SYNCS.EXCH.64 URZ, [UR7+0x158], UR10 ;  /* 0x0001580a07ff75b2 */ /* 0x0004620008000100 */
[----:B------:R2:W1:Y:S02]  /*0d00*/  SYNCS.EXCH.64 URZ, [UR7+0x168], UR4 ;  /* 0x0001680407ff75b2 */ /* 0x0004640008000100 */
[----:B--2---:R-:W-:Y:S01]  /*0d10*/  NOP ;  /* 0x0000000000007918 */ /* 0x004fe20000000000 */
.L_x_14:
        /* <DEDUP_REMOVED lines=18> */
.L_x_15:
[----:B-1----:R-:W1:Y:S01]  /*0e40*/  S2UR UR5, SR_CTAID.X ;  /* 0x00000000000579c3 */ /* 0x002e620000002500 */
[----:B------:R-:W-:-:S05]  /*0e50*/  CS2R.32 R170, SR_CgaSize ;  /* 0x0000000000aa7805 */ /* 0x000fca0000008a00 */
[----:B------:R-:W-:-:S05]  /*0e60*/  IMAD R170, R170, -0xa0, RZ ;  /* 0xffffff60aaaa7824 */ /* 0x000fca00078e02ff */
[----:B------:R-:W-:-:S14]  /*0e70*/  R2UR UR9, R170 ;  /* 0x00000000aa0972ca */ /* 0x000fdc00000e0000 */
[----:B------:R-:W2:Y:S01]  /*0e80*/  LDCU UR9, c[0x0][UR9+0x2b0] ;  /* 0x00005600090977ac */ /* 0x000ea20008000800 */
[----:B------:R-:W-:Y:S01]  /*0e90*/  NOP ;  /* 0x0000000000007918 */ /* 0x000fe20000000000 */
[----:B------:R-:W-:-:S05]  /*0ea0*/  CS2R.32 R170, SR_CgaSize ;  /* 0x0000000000aa7805 */ /* 0x000fca0000008a00 */
[----:B------:R-:W-:-:S05]  /*0eb0*/  IMAD R170, R170, -0xa0, RZ ;  /* 0xffffff60aaaa7824 */ /* 0x000fca00078e02ff */
[----:B------:R-:W-:-:S14]  /*0ec0*/  R2UR UR7, R170 ;  /* 0x00000000aa0772ca */ /* 0x000fdc00000e0000 */
[----:B------:R-:W3:Y:S01]  /*0ed0*/  LDCU UR7, c[0x0][UR7+0x2b4] ;  /* 0x00005680070777ac */ /* 0x000ee20008000800 */
[----:B------:R-:W4:Y:S08]  /*0ee0*/  S2UR UR4, SR_CTAID.Y ;  /* 0x00000000000479c3 */ /* 0x000f300000002600 */
[----:B------:R-:W3:Y:S01]  /*0ef0*/  LDC R9, c[0x0][0xb24] ;  /* 0x0002c900ff097b82 */ /* 0x000ee20000000800 */
[----:B-1----:R-:W-:-:S02]  /*0f00*/  I2FP.F32.U32 R5, UR5 ;  /* 0x0000000500057c45 */ /* 0x002fc40008201000 */
[----:B------:R-:W-:-:S05]  /*0f10*/  CS2R.32 R3, SR_CgaSize ;  /* 0x0000000000037805 */ /* 0x000fca0000008a00 */
[----:B------:R-:W-:-:S06]  /*0f20*/  IMAD R3, R3, -0xa0, RZ ;  /* 0xffffff6003037824 */ /* 0x000fcc00078e02ff */
[----:B------:R-:W1:Y:S01]  /*0f30*/  LDC R3, c[0x0][R3+0x2a0] ;  /* 0x0000a80003037b82 */ /* 0x000e620000000800 */
[----:B------:R-:W-:Y:S01]  /*0f40*/  MOV R21, UR5 ;  /* 0x0000000500157c02 */ /* 0x000fe20008000f00 */
[----:B--2---:R-:W-:Y:S01]  /*0f50*/  FMUL R5, R5, UR9 ;  /* 0x0000000905057c20 */ /* 0x004fe20008400000 */
[----:B----4-:R-:W-:Y:S02]  /*0f60*/  I2FP.F32.U32 R4, UR4 ;  /* 0x0000000400047c45 */ /* 0x010fe40008201000 */
[----:B------:R-:W-:-:S05]  /*0f70*/  CS2R.32 R2, SR_CgaSize ;  /* 0x0000000000027805 */ /* 0x000fca0000008a00 */
[----:B------:R-:W-:-:S06]  /*0f80*/  IMAD R2, R2, -0xa0, RZ ;  /* 0xffffff6002027824 */ /* 0x000fcc00078e02ff */
[----:B------:R-:W2:Y:S01]  /*0f90*/  LDC R2, c[0x0][R2+0x2a4] ;  /* 0x0000a90002027b82 */ /* 0x000ea20000000800 */
[----:B------:R-:W4:Y:S01]  /*0fa0*/  F2I.U32.TRUNC.NTZ R170, R5 ;  /* 0x0000000500aa7305 */ /* 0x000f22000020f000 */
[----:B------:R-:W-:Y:S01]  /*0fb0*/  MOV R20, UR4 ;  /* 0x0000000400147c02 */ /* 0x000fe20008000f00 */
[----:B---3--:R-:W-:-:S05]  /*0fc0*/  FMUL R4, R4, UR7 ;  /* 0x0000000704047c20 */ /* 0x008fca0008400000 */
[----:B------:R-:W-:Y:S01]  /*0fd0*/  BAR.SYNC.DEFER_BLOCKING 0x0 ;  /* 0x0000000000007b1d */ /* 0x000fe20000010000 */
[----:B------:R-:W-:-:S05]  /*0fe0*/  ISETP.GE.AND P0, PT, R9, 0x1, PT ;  /* 0x000000010900780c */ /* 0x000fca0003f06270 */
[----:B------:R-:W3:Y:S02]  /*0ff0*/  F2I.U32.TRUNC.NTZ R147, R4 ;  /* 0x0000000400937305 */ /* 0x000ee4000020f000 */
[----:B------:R-:W2:Y:S01]  /*1000*/  S2UR UR36, SR_CTAID.Z ;  /* 0x00000000002479c3 */ /* 0x000ea20000002700 */
[----:B----4-:R-:W-:-:S05]  /*1010*/  IADD3 R170, PT, PT, -R170, RZ, RZ ;  /* 0x000000ffaaaa7210 */ /* 0x010fca0007ffe1ff */
[----:B-1----:R-:W-:Y:S01]  /*1020*/  IMAD R170, R3, R170, UR5 ;  /* 0x0000000503aa7e24 */ /* 0x002fe2000f8e02aa */
[----:B---3--:R-:W-:-:S05]  /*1030*/  IADD3 R147, PT, PT, -R147, RZ, RZ ;  /* 0x000000ff93937210 */ /* 0x008fca0007ffe1ff */
[----:B--2---:R-:W-:Y:S01]  /*1040*/  IMAD R147, R2, R147, UR4 ;  /* 0x0000000402937e24 */ /* 0x004fe2000f8e0293 */
[----:B------:R-:W-:Y:S06]  /*1050*/  @!P0 BRA `(.L_x_16) ;  /* 0x0000000000b88947 */ /* 0x000fec0003800000 */
[----:B------:R-:W1:Y:S01]  /*1060*/  LDC.64 R4, c[0x0][0xb18] ;  /* 0x0002c600ff047b82 */ /* 0x000e620000000a00 */
[----:B------:R-:W-:-:S07]  /*1070*/  ISETP.NE.AND P0, PT, R9, 0x1, PT ;  /* 0x000000010900780c */ /* 0x000fce0003f05270 */
[----:B------:R-:W2:Y:S08]  /*1080*/  LDC R10, c[0x0][0xb0c] ;  /* 0x0002c300ff0a7b82 */ /* 0x000eb00000000800 */
[----:B------:R-:W3:Y:S08]  /*1090*/  LDC R11, c[0x0][0x370] ;  /* 0x0000dc00ff0b7b82 */ /* 0x000ef00000000800 */
[----:B------:R-:W4:Y:S01]  /*10a0*/  LDC R12, c[0x0][0x374] ;  /* 0x0000dd00ff0c7b82 */ /* 0x000f220000000800 */
[----:B-1----:R-:W-:-:S07]  /*10b0*/  ISETP.NE.AND P1, PT, R4, 0x1, PT ;  /* 0x000000010400780c */ /* 0x002fce0003f25270 */
[----:B------:R-:W3:Y:S01]  /*10c0*/  LDC.64 R6, c[0x0][0xb10] ;  /* 0x0002c400ff067b82 */ /* 0x000ee20000000a00 */
[----:B--2---:R-:W-:-:S07]  /*10d0*/  ISETP.NE.AND P2, PT, R10, 0x1, PT ;  /* 0x000000010a00780c */ /* 0x004fce0003f45270 */
[----:B------:R-:W1:Y:S08]  /*10e0*/  LDC R8, c[0x0][0xb20] ;  /* 0x0002c800ff087b82 */ /* 0x000e700000000800 */
[----:B------:R-:W2:Y:S01]  /*10f0*/  LDC.64 R2, c[0x0][0xb28] ;  /* 0x0002ca00ff027b82 */ /* 0x000ea20000000a00 */
[----:B----4-:R-:W-:-:S04]  /*1100*/  IMAD.HI.U32 R13, R12, R5, RZ ;  /* 0x000000050c0d7227 */ /* 0x010fc800078e00ff */
[----:B------:R-:W-:-:S04]  /*1110*/  IMAD.HI.U32 R5, R20, R5, RZ ;  /* 0x0000000514057227 */ /* 0x000fc800078e00ff */
[----:B---3--:R-:W-:-:S04]  /*1120*/  IMAD.HI.U32 R14, R11, R6, RZ ;  /* 0x000000060b0e7227 */ /* 0x008fc800078e00ff */
[C---:B------:R-:W-:Y:S01]  /*1130*/  IMAD.HI.U32 R16, R21.reuse, R6, RZ ;  /* 0x0000000615107227 */ /* 0x040fe200078e00ff */
[-C--:B------:R-:W-:Y:S02]  /*1140*/  @P2 SHF.R.U32.HI R11, RZ, R7.reuse, R14 ;  /* 0x00000007ff0b2219 */ /* 0x080fe4000001160e */
[-C--:B-1----:R-:W-:Y:S02]  /*1150*/  @P1 SHF.R.U32.HI R12, RZ, R8.reuse, R13 ;  /* 0x00000008ff0c1219 */ /* 0x082fe4000001160d */
[----:B------:R-:W-:Y:S02]  /*1160*/  SHF.R.U32.HI R5, RZ, R8, R5 ;  /* 0x00000008ff057219 */ /* 0x000fe40000011605 */
[----:B------:R-:W-:Y:S02]  /*1170*/  SHF.R.U32.HI R16, RZ, R7, R16 ;  /* 0x00000007ff107219 */ /* 0x000fe40000011610 */
[----:B------:R-:W-:Y:S01]  /*1180*/  SEL R5, R20, R5, !P1 ;  /* 0x0000000514057207 */ /* 0x000fe20004800000 */
[----:B--2---:R-:W-:Y:S01]  /*1190*/  IMAD.HI.U32 R14, R12, R2, RZ ;  /* 0x000000020c0e7227 */ /* 0x004fe200078e00ff */
[----:B------:R-:W-:-:S02]  /*11a0*/  SEL R7, R21, R16, !P2 ;  /* 0x0000001015077207 */ /* 0x000fc40005000000 */
[----:B------:R-:W-:Y:S01]  /*11b0*/  IADD3 R13, PT, PT, -R5, RZ, RZ ;  /* 0x000000ff050d7210 */ /* 0x000fe20007ffe1ff */
[----:B------:R-:W-:Y:S01]  /*11c0*/  IMAD.HI.U32 R6, R11, R2, RZ ;  /* 0x000000020b067227 */ /* 0x000fe200078e00ff */
[----:B------:R-:W-:-:S03]  /*11d0*/  @P0 SHF.R.U32.HI R12, RZ, R3, R14 ;  /* 0x00000003ff0c0219 */ /* 0x000fc6000001160e */
[----:B------:R-:W-:Y:S01]  /*11e0*/  IMAD R13, R4, R13, R20 ;  /* 0x0000000d040d7224 */ /* 0x000fe200078e0214 */
[----:B------:R-:W-:Y:S01]  /*11f0*/  @P0 SHF.R.U32.HI R11, RZ, R3, R6 ;  /* 0x00000003ff0b0219 */ /* 0x000fe20000011606 */
[----:B------:R-:W-:-:S04]  /*1200*/  IMAD R12, R12, R9, RZ ;  /* 0x000000090c0c7224 */ /* 0x000fc800078e02ff */
[----:B------:R-:W-:Y:S01]  /*1210*/  IMAD R6, R11, R9, RZ ;  /* 0x000000090b067224 */ /* 0x000fe200078e02ff */
[----:B------:R-:W-:-:S04]  /*1220*/  ISETP.GE.AND P1, PT, R5, R12, PT ;  /* 0x0000000c0500720c */ /* 0x000fc80003f26270 */
[----:B------:R-:W-:Y:S01]  /*1230*/  ISETP.GE.OR P1, PT, R7, R6, P1 ;  /* 0x000000060700720c */ /* 0x000fe20000f26670 */
[----:B------:R-:W-:-:S05]  /*1240*/  IMAD.HI.U32 R6, R5, R2, RZ ;  /* 0x0000000205067227 */ /* 0x000fca00078e00ff */
[----:B------:R-:W-:-:S04]  /*1250*/  SHF.R.U32.HI R6, RZ, R3, R6 ;  /* 0x00000003ff067219 */ /* 0x000fc80000011606 */
[----:B------:R-:W-:-:S03]  /*1260*/  SEL R6, R5, R6, !P0 ;  /* 0x0000000605067207 */ /* 0x000fc60004000000 */
[----:B------:R-:W-:Y:S01]  /*1270*/  @!P1 IMAD.HI.U32 R8, R7, R2, RZ ;  /* 0x0000000207089227 */ /* 0x000fe200078e00ff */
[----:B------:R-:W-:-:S04]  /*1280*/  IADD3 R2, PT, PT, -R6, RZ, RZ ;  /* 0x000000ff06027210 */ /* 0x000fc80007ffe1ff */
[----:B------:R-:W-:Y:S01]  /*1290*/  @!P1 SHF.R.U32.HI R8, RZ, R3, R8 ;  /* 0x00000003ff089219 */ /* 0x000fe20000011608 */
[----:B------:R-:W-:-:S03]  /*12a0*/  IMAD R2, R9, R2, R5 ;  /* 0x0000000209027224 */ /* 0x000fc600078e0205 */
[----:B------:R-:W-:-:S05]  /*12b0*/  @!P1 SEL R3, R7, R8, !P0 ;  /* 0x0000000807039207 */ /* 0x000fca0004000000 */
[--C-:B------:R-:W-:Y:S02]  /*12c0*/  @!P1 IMAD.IADD R6, R6, 0x1, -R3.reuse ;  /* 0x0000000106069824 */ /* 0x100fe400078e0a03 */
[----:B------:R-:W-:Y:S01]  /*12d0*/  @!P1 IMAD R3, R2, R11, R3 ;  /* 0x0000000b02039224 */ /* 0x000fe200078e0203 */
[----:B------:R-:W-:Y:S01]  /*12e0*/  IADD3 R2, PT, PT, -R7, RZ, RZ ;  /* 0x000000ff07027210 */ /* 0x000fe20007ffe1ff */
[----:B------:R-:W-:Y:S02]  /*12f0*/  @!P1 IMAD R5, R6, R9, R7 ;  /* 0x0000000906059224 */ /* 0x000fe400078e0207 */
[----:B------:R-:W-:Y:S02]  /*1300*/  @!P1 IMAD.MOV.U32 R7, RZ, RZ, R3 ;  /* 0x000000ffff079224 */ /* 0x000fe400078e0003 */
[----:B------:R-:W-:Y:S02]  /*1310*/  IMAD R2, R10, R2, R21 ;  /* 0x000000020a027224 */ /* 0x000fe400078e0215 */
[----:B------:R-:W-:-:S02]  /*1320*/  IMAD R20, R5, R4, R13 ;  /* 0x0000000405147224 */ /* 0x000fc400078e020d */
[----:B------:R-:W-:Y:S02]  /*1330*/  IMAD R21, R7, R10, R2 ;  /* 0x0000000a07157224 */ /* 0x000fe400078e0202 */
.L_x_16:
[----:B------:R-:W1:Y:S01]  /*1340*/  LDCU UR4, c[0x0][0xb30] ;  /* 0x00016600ff0477ac */ /* 0x000e620008000800 */
[----:B------:R-:W2:Y:S08]  /*1350*/  S2UR UR37, SR_CgaCtaId ;  /* 0x00000000002579c3 */ /* 0x000eb00000008800 */
[----:B------:R-:W3:Y:S01]  /*1360*/  LDC R72, c[0x0][0xb24] ;  /* 0x0002c900ff487b82 */ /* 0x000ee20000000800 */
[----:B-1----:R-:W-:-:S09]  /*1370*/  UISETP.NE.AND UP1, UPT, UR4, 0x1, UPT ;  /* 0x000000010400788c */ /* 0x002fd2000bf25270 */
[----:B--2---:R-:W-:Y:S05]  /*1380*/  BRA.U UP1, `(.L_x_17) ;  /* 0x0000000101407547 */ /* 0x004fea000b800000 */
[----:B------:R-:W1:Y:S08]  /*1390*/  LDC.64 R4, c[0x0][0xb10] ;  /* 0x0002c400ff047b82 */ /* 0x000e700000000a00 */
[----:B------:R-:W2:Y:S08]  /*13a0*/  LDC.64 R2, c[0x0][0xb18] ;  /* 0x0002c600ff027b82 */ /* 0x000eb00000000a00 */
[----:B------:R-:W4:Y:S08]  /*13b0*/  LDC R6, c[0x0][0xb20] ;  /* 0x0002c800ff067b82 */ /* 0x000f300000000800 */
[----:B------:R-:W3:Y:S01]  /*13c0*/  LDC R8, c[0x0][0xb0c] ;  /* 0x0002c300ff087b82 */ /* 0x000ee20000000800 */
[----:B-1----:R-:W-:-:S05]  /*13d0*/  IMAD.HI.U32 R4, R21, R4, RZ ;  /* 0x0000000415047227 */ /* 0x002fca00078e00ff */
[----:B------:R-:W-:Y:S01]  /*13e0*/  SHF.R.U32.HI R4, RZ, R5, R4 ;  /* 0x00000005ff047219 */ /* 0x000fe20000011604 */
[----:B--2---:R-:W-:Y:S01]  /*13f0*/  IMAD.HI.U32 R3, R20, R3, RZ ;  /* 0x0000000314037227 */ /* 0x004fe200078e00ff */
[----:B------:R-:W-:-:S04]  /*1400*/  ISETP.NE.AND P0, PT, R2, 0x1, PT ;  /* 0x000000010200780c */ /* 0x000fc80003f05270 */
[----:B----4-:R-:W-:-:S04]  /*1410*/  SHF.R.U32.HI R3, RZ, R6, R3 ;  /* 0x00000006ff037219 */ /* 0x010fc80000011603 */
[----:B------:R-:W-:Y:S02]  /*1420*/  SEL R3, R20, R3, !P0 ;  /* 0x0000000314037207 */ /* 0x000fe40004000000 */
[----:B---3--:R-:W-:-:S04]  /*1430*/  ISETP.NE.AND P1, PT, R8, 0x1, PT ;  /* 0x000000010800780c */ /* 0x008fc80003f25270 */
[----:B------:R-:W-:-:S05]  /*1440*/  SEL R4, R21, R4, !P1 ;  /* 0x0000000415047207 */ /* 0x000fca0004800000 */
[----:B------:R-:W-:Y:S02]  /*1450*/  IMAD.IADD R5, R3, 0x1, -R4 ;  /* 0x0000000103057824 */ /* 0x000fe400078e0a04 */
[----:B------:R-:W-:Y:S02]  /*1460*/  IMAD.IADD R3, R4, 0x1, -R3 ;  /* 0x0000000104037824 */ /* 0x000fe400078e0a03 */
[----:B------:R-:W-:Y:S02]  /*1470*/  IMAD R21, R5, R8, R21 ;  /* 0x0000000805157224 */ /* 0x000fe400078e0215 */
[----:B------:R-:W-:-:S07]  /*1480*/  IMAD R20, R3, R2, R20 ;  /* 0x0000000203147224 */ /* 0x000fce00078e0214 */
.L_x_17:
[----:B------:R-:W-:Y:S01]  /*1490*/  BAR.SYNC.DEFER_BLOCKING 0x0 ;  /* 0x0000000000007b1d */ /* 0x000fe20000010000 */
[----:B------:R-:W-:Y:S01]  /*14a0*/  UISETP.NE.AND UP1, UPT, UR8, 0x2, UPT ;  /* 0x000000020800788c */ /* 0x000fe2000bf25270 */
[----:B------:R-:W-:Y:S02]  /*14b0*/  ISETP.NE.OR P5, PT, R0, 0x2, !P5 ;  /* 0x000000020000780c */ /* 0x000fe40006fa5670 */
[----:B------:R-:W-:-:S06]  /*14c0*/  LOP3.LUT R2, R185, 0x1f, RZ, 0xc0, !PT ;  /* 0x0000001fb9027812 */ /* 0x000fcc00078ec0ff */
[----:B------:R-:W-:Y:S05]  /*14d0*/  BRA.U UP1, `(.L_x_18) ;  /* 0x0000001501c47547 */ /* 0x000fea000b800000 */
[----:B------:R-:W1:Y:S01]  /*14e0*/  LDCU UR13, c[0x0][0x38c] ;  /* 0x00007180ff0d77ac */ /* 0x000e620008000800 */
[----:B------:R-:W2:Y:S01]  /*14f0*/  LDC R9, c[0x0][0x370] ;  /* 0x0000dc00ff097b82 */ /* 0x000ea20000000800 */
[----:B------:R-:W-:Y:S01]  /*1500*/  PLOP3.LUT P1, PT, PT, PT, UP2, 0x80, 0x8 ;  /* 0x000000000008781c */ /* 0x000fe20003f2f028 */
[----:B------:R-:W-:Y:S01]  /*1510*/  IMAD.MOV.U32 R15, RZ, RZ, 0x1 ;  /* 0x00000001ff0f7424 */ /* 0x000fe200078e00ff */
[----:B------:R-:W-:Y:S01]  /*1520*/  ISETP.EQ.OR P4, PT, R2, RZ, P5 ;  /* 0x000000ff0200720c */ /* 0x000fe20002f82670 */
[----:B------:R-:W-:Y:S01]  /*1530*/  IMAD.MOV.U32 R14, RZ, RZ, RZ ;  /* 0x000000ffff0e7224 */ /* 0x000fe200078e00ff */
[----:B------:R-:W-:Y:S02]  /*1540*/  PLOP3.LUT P1, PT, P1, PT, PT, 0x8, 0x80 ;  /* 0x000000000080781c */ /* 0x000fe40000f2e170 */
[----:B------:R-:W-:Y:S01]  /*1550*/  CS2R R12, SRZ ;  /* 0x00000000000c7805 */ /* 0x000fe2000001ff00 */
[----:B------:R-:W-:Y:S01]  /*1560*/  IMAD.MOV.U32 R10, RZ, RZ, 0x1 ;  /* 0x00000001ff0a7424 */ /* 0x000fe200078e00ff */
[----:B------:R-:W4:Y:S01]  /*1570*/  LDC R0, c[0x0][0x374] ;  /* 0x0000dd00ff007b82 */ /* 0x000f220000000800 */
[----:B------:R-:W2:Y:S01]  /*1580*/  LDCU.64 UR22, c[0x0][0x348] ;  /* 0x00006900ff1677ac */ /* 0x000ea20008000a00 */
[----:B------:R-:W-:Y:S01]  /*1590*/  UMOV UR6, URZ ;  /* 0x000000ff00067c82 */ /* 0x000fe20008000000 */
[----:B-1----:R-:W-:-:S04]  /*15a0*/  UIADD3 UR5, UPT, UPT, UR13, 0x1f, URZ ;  /* 0x0000001f0d057890 */ /* 0x002fc8000fffe0ff */
[----:B------:R-:W-:-:S04]  /*15b0*/  USHF.R.S32.HI UR4, URZ, 0x1f, UR5 ;  /* 0x0000001fff047899 */ /* 0x000fc80008011405 */
[----:B------:R-:W-:-:S04]  /*15c0*/  ULEA.HI UR4, UR4, UR5, URZ, 0x5 ;  /* 0x0000000504047291 */ /* 0x000fc8000f8f28ff */
[----:B------:R-:W-:Y:S02]  /*15d0*/  USHF.R.S32.HI UR15, URZ, 0x5, UR4 ;  /* 0x00000005ff0f7899 */ /* 0x000fe40008011404 */
[----:B------:R-:W-:Y:S02]  /*15e0*/  UIADD3 UR4, UPT, UPT, UR13, -0x1, URZ ;  /* 0xffffffff0d047890 */ /* 0x000fe4000fffe0ff */
[----:B------:R-:W-:Y:S02]  /*15f0*/  UISETP.LT.U32.AND UP0, UPT, UR15, 0xe, UPT ;  /* 0x0000000e0f00788c */ /* 0x000fe4000bf01070 */
[----:B------:R-:W-:Y:S02]  /*1600*/  UISETP.GE.U32.AND UP1, UPT, UR4, -0x3f, UPT ;  /* 0xffffffc10400788c */ /* 0x000fe4000bf26070 */
[----:B------:R-:W-:Y:S02]  /*1610*/  USEL UR14, UR15, 0xe, UP0 ;  /* 0x0000000e0f0e7887 */ /* 0x000fe40008000000 */
[----:B------:R-:W-:-:S02]  /*1620*/  UIADD3 UR13, UPT, UPT, UR13, 0x3e, URZ ;  /* 0x0000003e0d0d7890 */ /* 0x000fc4000fffe0ff */
[----:B------:R-:W-:Y:S02]  /*1630*/  UIADD3 UR5, UPT, UPT, UR14, -0x1, URZ ;  /* 0xffffffff0e057890 */ /* 0x000fe4000fffe0ff */
[----:B------:R-:W-:-:S03]  /*1640*/  UIADD3 UR7, UPT, UPT, UR15, -UR14, URZ ;  /* 0x8000000e0f077290 */ /* 0x000fc6000fffe0ff */
[----:B------:R-:W-:-:S04]  /*1650*/  @UP1 UIADD3 UR5, UPT, UPT, UR14, URZ, URZ ;  /* 0x000000ff0e051290 */ /* 0x000fc8000fffe0ff */
[----:B--2---:R-:W-:-:S12]  /*1660*/  UIADD3 UR5, UPT, UPT, UR5, 0x1, URZ ;  /* 0x0000000105057890 */ /* 0x004fd8000fffe0ff */
.L_x_36:
[----:B------:R-:W-:Y:S01]  /*1670*/  UISETP.NE.AND UP0, UPT, UR37, URZ, UPT ;  /* 0x000000ff2500728c */ /* 0x000fe2000bf05270 */
[----:B------:R-:W1:Y:S08]  /*1680*/  S2UR UR37, SR_CgaCtaId ;  /* 0x00000000002579c3 */ /* 0x000e700000008800 */
[----:B------:R-:W-:Y:S05]  /*1690*/  BRA.U UP0, `(.L_x_19) ;  /* 0x0000000100347547 */ /* 0x000fea000b800000 */
[----:B------:R-:W2:Y:S01]  /*16a0*/  S2R R2, SR_CgaCtaId ;  /* 0x0000000000027919 */ /* 0x000ea20000008800 */
[----:B------:R-:W-:-:S04]  /*16b0*/  MOV R3, 0x400 ;  /* 0x0000040000037802 */ /* 0x000fc80000000f00 */
[----:B--2---:R-:W-:Y:S02]  /*16c0*/  LEA R3, R2, R3, 0x18 ;  /* 0x0000000302037211 */ /* 0x004fe400078ec0ff */
[----:B------:R-:W-:-:S03]  /*16d0*/  SHF.L.U32 R2, R10, 0x1f, RZ ;  /* 0x0000001f0a027819 */ /* 0x000fc600000006ff */
[----:B------:R-:W-:-:S04]  /*16e0*/  IMAD R3, R12, 0x8, R3 ;  /* 0x000000080c037824 */ /* 0x000fc800078e0203 */
[----:B------:R-:W2:Y:S02]  /*16f0*/  SYNCS.PHASECHK.TRANS64.TRYWAIT P0, [R3+URZ+0x180], R2 ;  /* 0x00018002030075a7 */ /* 0x000ea400080011ff */
[----:B--2---:R-:W-:Y:S05]  /*1700*/  @!P0 BRA `(.L_x_20) ;  /* 0x0000009c00a08947 */ /* 0x004fea0003800000 */
.L_x_137:
[----:B------:R-:W-:Y:S01]  /*1710*/  VIADD R12, R12, 0x1 ;  /* 0x000000010c0c7836 */ /* 0x000fe20000000000 */
[----:B------:R2:W-:Y:S04]  /*1720*/  SYNCS.ARRIVE.TRANS64.A1T0 RZ, [R3+URZ+0x170], RZ ;  /* 0x000170ff03ff79a7 */ /* 0x0005e800081000ff */
[----:B------:R-:W-:-:S04]  /*1730*/  ISETP.NE.AND P0, PT, R12, 0x2, PT ;  /* 0x000000020c00780c */ /* 0x000fc80003f05270 */
[----:B------:R-:W-:Y:S02]  /*1740*/  SEL R12, R12, RZ, P0 ;  /* 0x000000ff0c0c7207 */ /* 0x000fe40000000000 */
[----:B--2---:R-:W-:-:S04]  /*1750*/  SEL R3, RZ, 0x1, P0 ;  /* 0x00000001ff037807 */ /* 0x004fc80000000000 */
[----:B------:R-:W-:-:S07]  /*1760*/  LOP3.LUT R10, R10, R3, RZ, 0x3c, !PT ;  /* 0x000000030a0a7212 */ /* 0x000fce00078e3cff */
.L_x_19:
[----:B------:R-:W-:Y:S01]  /*1770*/  UMOV UR4, 0x400 ;  /* 0x0000040000047882 */ /* 0x000fe20000000000 */
[----:B------:R-:W-:Y:S01]  /*1780*/  SHF.L.U32 R2, R15, 0x1f, RZ ;  /* 0x0000001f0f027819 */ /* 0x000fe200000006ff */
[----:B-1----:R-:W-:Y:S01]  /*1790*/  ULEA UR4, UR37, UR4, 0x18 ;  /* 0x0000000425047291 */ /* 0x002fe2000f8ec0ff */
[----:B------:R-:W-:Y:S01]  /*17a0*/  R2UR UR34, R21 ;  /* 0x00000000152272ca */ /* 0x000fe200000e0000 */
[----:B------:R-:W-:Y:S01]  /*17b0*/  UISETP.GE.U32.AND UP0, UPT, UR13, 0x3f, UPT ;  /* 0x0000003f0d00788c */ /* 0x000fe2000bf06070 */
[----:B------:R-:W-:Y:S01]  /*17c0*/  R2UR UR11, R20 ;  /* 0x00000000140b72ca */ /* 0x000fe200000e0000 */
[----:B------:R-:W-:Y:S01]  /*17d0*/  ULEA UR8, UR6, UR4, 0x3 ;  /* 0x0000000406087291 */ /* 0x000fe2000f8e18ff */
[----:B------:R-:W-:-:S08]  /*17e0*/  UMOV UR24, URZ ;  /* 0x000000ff00187c82 */ /* 0x000fd00008000000 */
[----:B------:R1:W2:Y:S01]  /*17f0*/  SYNCS.PHASECHK.TRANS64.TRYWAIT P0, [UR8+0x70], R2 ;  /* 0x00007002ff0075a7 */ /* 0x0002a20008001108 */
[----:B------:R-:W-:Y:S02]  /*1800*/  USHF.L.U32 UR34, UR34, 0x7, URZ ;  /* 0x0000000722227899 */ /* 0x000fe400080006ff */
[----:B------:R-:W-:Y:S01]  /*1810*/  USHF.L.U32 UR11, UR11, 0x8, URZ ;  /* 0x000000080b0b7899 */ /* 0x000fe200080006ff */
[----:B------:R-:W-:Y:S11]  /*1820*/  BRA.U !UP0, `(.L_x_21) ;  /* 0x0000000108a87547 */ /* 0x000ff6000b800000 */
[----:B------:R-:W-:Y:S01]  /*1830*/  UMOV UR16, URZ ;  /* 0x000000ff00107c82 */ /* 0x000fe20008000000 */
[----:B------:R-:W-:-:S05]  /*1840*/  UMOV UR17, UR6 ;  /* 0x0000000600117c82 */ /* 0x000fca0008000000 */
.L_x_26:
[----:B-1----:R-:W-:Y:S01]  /*1850*/  ULEA UR33, UR17, UR4, 0x3 ;  /* 0x0000000411217291 */ /* 0x002fe2000f8e18ff */
[----:B--2---:R-:W-:Y:S01]  /*1860*/  @!P5 MOV R3, 0x3000 ;  /* 0x000030000003d802 */ /* 0x004fe20000000f00 */
[----:B--2---:R-:W-:Y:S10]  /*1870*/  @P0 BRA `(.L_x_22) ;  /* 0x00000000000c0947 */ /* 0x004ff40003800000 */
[----:B------:R-:W-:-:S04]  /*1880*/  SHF.L.U32 R5, R15, 0x1f, RZ ;  /* 0x0000001f0f057819 */ /* 0x000fc800000006ff */
[----:B------:R-:W2:Y:S02]  /*1890*/  SYNCS.PHASECHK.TRANS64.TRYWAIT P0, [UR33+0x70], R5 ;  /* 0x00007005ff0075a7 */ /* 0x000ea40008001121 */
[----:B--2---:R-:W-:Y:S05]  /*18a0*/  @!P0 BRA `(.L_x_23) ;  /* 0x0000009c004c8947 */ /* 0x004fea0003800000 */
.L_x_22:
[----:B------:R2:W-:Y:S01]  /*18b0*/  @!P5 SYNCS.ARRIVE.TRANS64 RZ, [UR33], R3 ;  /* 0x00000003ffffd9a7 */ /* 0x0005e20008000021 */
[----:B------:R-:W-:Y:S04]  /*18c0*/  BSSY.RECONVERGENT B0, `(.L_x_24) ;  /* 0x0000003000007945 */ /* 0x000fe80003800200 */
[----:B------:R-:W-:Y:S05]  /*18d0*/  @P4 BRA `(.L_x_25) ;  /* 0x0000000000044947 */ /* 0x000fea0003800000 */
[----:B------:R-:W-:Y:S05]  /*18e0*/  BPT.TRAP 0x1 ;  /* 0x000000040000795c */ /* 0x000fea0000300000 */
.L_x_25:
[----:B------:R-:W-:Y:S05]  /*18f0*/  BSYNC.RECONVERGENT B0 ;  /* 0x0000000000007941 */ /* 0x000fea0003800200 */
.L_x_24:
[----:B------:R-:W-:Y:S02]  /*1900*/  UIADD3 UR6, UPT, UPT, UR17, 0x1, URZ ;  /* 0x0000000111067890 */ /* 0x000fe4000fffe0ff */
[----:B------:R-:W-:Y:S02]  /*1910*/  ULEA UR32, UR17, UR4, 0xc ;  /* 0x0000000411207291 */ /* 0x000fe4000f8e60ff */
[----:B------:R-:W-:Y:S02]  /*1920*/  UISETP.NE.AND UP0, UPT, UR6, 0xe, UPT ;  /* 0x0000000e0600788c */ /* 0x000fe4000bf05270 */
[----:B------:R-:W-:Y:S02]  /*1930*/  UIADD3 UR26, UP1, UPT, UR22, 0x80, URZ ;  /* 0x00000080161a7890 */ /* 0x000fe4000ff3e0ff */
[----:B------:R-:W-:Y:S02]  /*1940*/  USEL UR9, URZ, 0x1, UP0 ;  /* 0x00000001ff097887 */ /* 0x000fe40008000000 */
[----:B------:R-:W-:-:S02]  /*1950*/  USEL UR6, UR6, URZ, UP0 ;  /* 0x000000ff06067287 */ /* 0x000fc40008000000 */
[----:B------:R-:W-:Y:S02]  /*1960*/  UIADD3 UR20, UP0, UPT, UR22, 0x180, URZ ;  /* 0x0000018016147890 */ /* 0x000fe4000ff1e0ff */
[----:B------:R-:W-:Y:S01]  /*1970*/  ULEA UR8, UR6, UR4, 0x3 ;  /* 0x0000000406087291 */ /* 0x000fe2000f8e18ff */
[----:B------:R-:W-:Y:S01]  /*1980*/  LOP3.LUT R15, R15, UR9, RZ, 0x3c, !PT ;  /* 0x000000090f0f7c12 */ /* 0x000fe2000f8e3cff */
[----:B------:R-:W-:Y:S02]  /*1990*/  USHF.L.U32 UR35, UR16, 0x5, URZ ;  /* 0x0000000510237899 */ /* 0x000fe400080006ff */
[----:B------:R-:W-:Y:S01]  /*19a0*/  UIADD3.X UR27, UPT, UPT, URZ, UR23, URZ, UP1, !UPT ;  /* 0x00000017ff1b7290 */ /* 0x000fe20008ffe4ff */
[----:B-1----:R-:W-:Y:S01]  /*19b0*/  SHF.L.U32 R2, R15, 0x1f, RZ ;  /* 0x0000001f0f027819 */ /* 0x002fe200000006ff */
[----:B------:R-:W-:Y:S02]  /*19c0*/  UIADD3 UR32, UPT, UPT, UR32, 0xc400, URZ ;  /* 0x0000c40020207890 */ /* 0x000fe4000fffe0ff */
[----:B------:R-:W-:Y:S01]  /*19d0*/  UIADD3.X UR21, UPT, UPT, URZ, UR23, URZ, UP0, !UPT ;  /* 0x00000017ff157290 */ /* 0x000fe200087fe4ff */
[----:B------:R1:W1:Y:S01]  /*19e0*/  SYNCS.PHASECHK.TRANS64.TRYWAIT P0, [UR8+0x70], R2 ;  /* 0x00007002ff0075a7 */ /* 0x0002620008001108 */
[----:B------:R-:W-:Y:S01]  /*19f0*/  ULEA UR8, UR17, UR4, 0xd ;  /* 0x0000000411087291 */ /* 0x000fe2000f8e68ff */
[----:B------:R-:W-:Y:S01]  /*1a00*/  UMOV UR18, 0x0 ;  /* 0x0000000000127882 */ /* 0x000fe20000000000 */
[----:B------:R-:W-:-:S02]  /*1a10*/  UMOV UR19, 0x10000000 ;  /* 0x1000000000137882 */ /* 0x000fc40000000000 */
[----:B------:R-:W-:Y:S01]  /*1a20*/  UIADD3 UR8, UPT, UPT, UR8, 0x1a400, URZ ;  /* 0x0001a40008087890 */ /* 0x000fe2000fffe0ff */
[----:B------:R1:W-:Y:S01]  /*1a30*/  UTMALDG.3D [UR32], [UR26], desc[UR18] ;  /* 0x000012201a0075b4 */ /* 0x0003e20008011000 */
[----:B------:R-:W-:Y:S01]  /*1a40*/  UMOV UR12, UR36 ;  /* 0x00000024000c7c82 */ /* 0x000fe20008000000 */
[----:B------:R-:W-:Y:S01]  /*1a50*/  UMOV UR9, UR33 ;  /* 0x0000002100097c82 */ /* 0x000fe20008000000 */
[----:B------:R-:W-:Y:S01]  /*1a60*/  UMOV UR10, UR35 ;  /* 0x00000023000a7c82 */ /* 0x000fe20008000000 */
[----:B------:R-:W-:Y:S01]  /*1a70*/  UIADD3 UR16, UPT, UPT, UR16, 0x1, URZ ;  /* 0x0000000110107890 */ /* 0x000fe2000fffe0ff */
[----:B------:R-:W-:Y:S01]  /*1a80*/  UMOV UR24, UR5 ;  /* 0x0000000500187c82 */ /* 0x000fe20008000000 */
[----:B------:R-:W-:Y:S02]  /*1a90*/  UMOV UR17, UR6 ;  /* 0x0000000600117c82 */ /* 0x000fe40008000000 */
[----:B------:R1:W-:Y:S01]  /*1aa0*/  UTMALDG.3D [UR8], [UR20], desc[UR18] ;  /* 0x00001208140075b4 */ /* 0x0003e20008011000 */
[----:B------:R-:W-:-:S09]  /*1ab0*/  UISETP.NE.AND UP0, UPT, UR16, UR5, UPT ;  /* 0x000000051000728c */ /* 0x000fd2000bf05270 */
[----:B------:R-:W-:Y:S05]  /*1ac0*/  BRA.U UP0, `(.L_x_26) ;  /* 0xfffffffd00607547 */ /* 0x000fea000b83ffff */
.L_x_21:
[----:B-1----:R-:W-:Y:S01]  /*1ad0*/  ULEA UR8, UR6, UR4, 0x3 ;  /* 0x0000000406087291 */ /* 0x002fe2000f8e18ff */
[----:B------:R-:W-:Y:S01]  /*1ae0*/  SHF.L.U32 R2, R15, 0x1f, RZ ;  /* 0x0000001f0f027819 */ /* 0x000fe200000006ff */
[----:B------:R-:W-:Y:S01]  /*1af0*/  @!P1 SYNCS.ARRIVE.TRANS64.A1T0 RZ, [UR4+0x128], RZ ;  /* 0x000128ffffff99a7 */ /* 0x000fe20008100004 */
[----:B------:R-:W-:-:S06]  /*1b00*/  UISETP.GT.AND UP0, UPT, UR15, UR14, UPT ;  /* 0x0000000e0f00728c */ /* 0x000fcc000bf04270 */
[----:B--2---:R1:W2:Y:S03]  /*1b10*/  SYNCS.PHASECHK.TRANS64.TRYWAIT P0, [UR8+0x70], R2 ;  /* 0x00007002ff0075a7 */ /* 0x0042a60008001108 */
[----:B------:R-:W-:Y:S05]  /*1b20*/  BRA.U !UP0, `(.L_x_27) ;  /* 0x0000000108ac7547 */ /* 0x000fea000b800000 */
[----:B------:R-:W-:Y:S01]  /*1b30*/  UIADD3 UR21, UPT, UPT, UR7, UR24, URZ ;  /* 0x0000001807157290 */ /* 0x000fe2000fffe0ff */
[----:B------:R-:W-:-:S11]  /*1b40*/  UMOV UR25, UR6 ;  /* 0x0000000600197c82 */ /* 0x000fd60008000000 */
.L_x_32:
[----:B-1----:R-:W-:Y:S01]  /*1b50*/  ULEA UR17, UR25, UR4, 0x3 ;  /* 0x0000000419117291 */ /* 0x002fe2000f8e18ff */
[----:B--2---:R-:W-:Y:S01]  /*1b60*/  @!P5 MOV R3, 0x3000 ;  /* 0x000030000003d802 */ /* 0x004fe20000000f00 */
[----:B--2---:R-:W-:Y:S10]  /*1b70*/  @P0 BRA `(.L_x_28) ;  /* 0x00000000000c0947 */ /* 0x004ff40003800000 */
[----:B------:R-:W-:-:S04]  /*1b80*/  SHF.L.U32 R5, R15, 0x1f, RZ ;  /* 0x0000001f0f057819 */ /* 0x000fc800000006ff */
[----:B------:R-:W2:Y:S02]  /*1b90*/  SYNCS.PHASECHK.TRANS64.TRYWAIT P0, [UR17+0x70], R5 ;  /* 0x00007005ff0075a7 */ /* 0x000ea40008001111 */
[----:B--2---:R-:W-:Y:S05]  /*1ba0*/  @!P0 BRA `(.L_x_29) ;  /* 0x0000009800a48947 */ /* 0x004fea0003800000 */
.L_x_28:
[----:B------:R2:W-:Y:S01]  /*1bb0*/  @!P5 SYNCS.ARRIVE.TRANS64 RZ, [UR17], R3 ;  /* 0x00000003ffffd9a7 */ /* 0x0005e20008000011 */
[----:B------:R-:W-:Y:S04]  /*1bc0*/  BSSY.RECONVERGENT B0, `(.L_x_30) ;  /* 0x0000003000007945 */ /* 0x000fe80003800200 */
[----:B------:R-:W-:Y:S05]  /*1bd0*/  @P4 BRA `(.L_x_31) ;  /* 0x0000000000044947 */ /* 0x000fea0003800000 */
[----:B------:R-:W-:Y:S05]  /*1be0*/  BPT.TRAP 0x1 ;  /* 0x000000040000795c */ /* 0x000fea0000300000 */
.L_x_31:
[----:B------:R-:W-:Y:S05]  /*1bf0*/  BSYNC.RECONVERGENT B0 ;  /* 0x0000000000007941 */ /* 0x000fea0003800200 */
.L_x_30:
        /* <DEDUP_REMOVED lines=10> */
[----:B------:R-:W-:Y:S01]  /*1ca0*/  UIADD3 UR16, UPT, UPT, UR16, 0xc400, URZ ;  /* 0x0000c40010107890 */ /* 0x000fe2000fffe0ff */
[----:B-1----:R-:W-:Y:S01]  /*1cb0*/  SHF.L.U32 R2, R15, 0x1f, RZ ;  /* 0x0000001f0f027819 */ /* 0x002fe200000006ff */
[----:B------:R-:W-:Y:S02]  /*1cc0*/  UIADD3.X UR31, UPT, UPT, URZ, UR23, URZ, UP1, !UPT ;  /* 0x00000017ff1f7290 */ /* 0x000fe40008ffe4ff */
[----:B------:R-:W-:Y:S01]  /*1cd0*/  UIADD3.X UR29, UPT, UPT, URZ, UR23, URZ, UP0, !UPT ;  /* 0x00000017ff1d7290 */ /* 0x000fe200087fe4ff */
[----:B------:R1:W1:Y:S01]  /*1ce0*/  SYNCS.PHASECHK.TRANS64.TRYWAIT P0, [UR8+0x70], R2 ;  /* 0x00007002ff0075a7 */ /* 0x0002620008001108 */
[----:B------:R-:W-:Y:S01]  /*1cf0*/  ULEA UR8, UR25, UR4, 0xd ;  /* 0x0000000419087291 */ /* 0x000fe2000f8e68ff */
[----:B------:R-:W-:Y:S01]  /*1d00*/  UMOV UR26, 0x0 ;  /* 0x00000000001a7882 */ /* 0x000fe20000000000 */
[----:B------:R-:W-:-:S02]  /*1d10*/  UMOV UR27, 0x10000000 ;  /* 0x10000000001b7882 */ /* 0x000fc40000000000 */
[----:B------:R-:W-:Y:S01]  /*1d20*/  UIADD3 UR8, UPT, UPT, UR8, 0x1a400, URZ ;  /* 0x0001a40008087890 */ /* 0x000fe2000fffe0ff */
[----:B------:R-:W-:Y:S01]  /*1d30*/  UMOV UR18, UR34 ;  /* 0x0000002200127c82 */ /* 0x000fe20008000000 */
[----:B------:R-:W-:Y:S01]  /*1d40*/  UMOV UR20, UR36 ;  /* 0x0000002400147c82 */ /* 0x000fe20008000000 */
[----:B------:R-:W-:Y:S01]  /*1d50*/  UMOV UR12, UR36 ;  /* 0x00000024000c7c82 */ /* 0x000fe20008000000 */
[----:B------:R-:W-:Y:S01]  /*1d60*/  UMOV UR9, UR17 ;  /* 0x0000001100097c82 */ /* 0x000fe20008000000 */
[----:B------:R-:W-:Y:S01]  /*1d70*/  UMOV UR10, UR19 ;  /* 0x00000013000a7c82 */ /* 0x000fe20008000000 */
[----:B------:R1:W-:Y:S01]  /*1d80*/  UTMALDG.3D [UR16], [UR30], desc[UR26] ;  /* 0x00001a101e0075b4 */ /* 0x0003e20008011000 */
[----:B------:R-:W-:Y:S01]  /*1d90*/  UIADD3 UR24, UPT, UPT, UR24, 0x1, URZ ;  /* 0x0000000118187890 */ /* 0x000fe2000fffe0ff */
[----:B------:R-:W-:-:S03]  /*1da0*/  UMOV UR25, UR6 ;  /* 0x0000000600197c82 */ /* 0x000fc60008000000 */
[----:B------:R-:W-:Y:S01]  /*1db0*/  UISETP.NE.AND UP0, UPT, UR24, UR21, UPT ;  /* 0x000000151800728c */ /* 0x000fe2000bf05270 */
[----:B------:R1:W-:Y:S08]  /*1dc0*/  UTMALDG.3D [UR8], [UR28], desc[UR26] ;  /* 0x00001a081c0075b4 */ /* 0x0003f00008011000 */
[----:B------:R-:W-:Y:S05]  /*1dd0*/  BRA.U UP0, `(.L_x_32) ;  /* 0xfffffffd005c7547 */ /* 0x000fea000b83ffff */
.L_x_27:
[C---:B-1----:R-:W-:Y:S01]  /*1de0*/  LEA R2, R14.reuse, UR4, 0x3 ;  /* 0x000000040e027c11 */ /* 0x042fe2000f8e18ff */
[----:B------:R-:W-:Y:S01]  /*1df0*/  NOP ;  /* 0x0000000000007918 */ /* 0x000fe20000000000 */
[----:B--2---:R-:W-:Y:S02]  /*1e00*/  SHF.L.U32 R3, R13, 0x1f, RZ ;  /* 0x0000001f0d037819 */ /* 0x004fe400000006ff */
[----:B------:R-:W-:Y:S02]  /*1e10*/  LEA R4, R14, UR4, 0x4 ;  /* 0x000000040e047c11 */ /* 0x000fe4000f8e20ff */
[----:B------:R-:W1:Y:S02]  /*1e20*/  SYNCS.PHASECHK.TRANS64.TRYWAIT P0, [R2+URZ+0x130], R3 ;  /* 0x00013003020075a7 */ /* 0x000e6400080011ff */
[----:B-1----:R-:W-:Y:S05]  /*1e30*/  @!P0 BRA `(.L_x_33) ;  /* 0x0000009800188947 */ /* 0x002fea0003800000 */
.L_x_140:
[----:B------:R-:W2:Y:S01]  /*1e40*/  LDS.128 R4, [R4+0x1a0] ;  /* 0x0001a00004047984 */ /* 0x000ea20000000c00 */
[----:B---3--:R-:W-:Y:S01]  /*1e50*/  ISETP.GE.AND P0, PT, R72, 0x1, PT ;  /* 0x000000014800780c */ /* 0x008fe20003f06270 */
[----:B-1----:R-:W-:Y:S01]  /*1e60*/  VIADD R2, R2, 0x140 ;  /* 0x0000014002027836 */ /* 0x002fe20000000000 */
[----:B------:R-:W-:Y:S01]  /*1e70*/  @!PT LDS RZ, [RZ] ;  /* 0x00000000fffff984 */ /* 0x000fe20000000800 */
[----:B------:R-:W-:Y:S01]  /*1e80*/  @!PT LDS RZ, [RZ] ;  /* 0x00000000fffff984 */ /* 0x000fe20000000800 */
[----:B------:R-:W-:Y:S01]  /*1e90*/  @!PT LDS RZ, [RZ] ;  /* 0x00000000fffff984 */ /* 0x000fe20000000800 */
[----:B------:R-:W-:Y:S01]  /*1ea0*/  @!PT LDS RZ, [RZ] ;  /* 0x00000000fffff984 */ /* 0x000fe20000000800 */
[----:B------:R1:W-:Y:S06]  /*1eb0*/  MEMBAR.ALL.CTA ;  /* 0x0000000000007992 */ /* 0x0003ec0000008000 */
[----:B-1----:R-:W1:Y:S01]  /*1ec0*/  FENCE.VIEW.ASYNC.S ;  /* 0x00000000000073c6 */ /* 0x002e620000000000 */
[----:B------:R-:W-:-:S04]  /*1ed0*/  PRMT R2, RZ, 0x654, R2 ;  /* 0x00000654ff027816 */ /* 0x000fc80000000002 */
[----:B-1----:R1:W-:Y:S01]  /*1ee0*/  SYNCS.ARRIVE.TRANS64.RED.A1T0 RZ, [R2+URZ], RZ ;  /* 0x000000ff02ff79a7 */ /* 0x0023e200081004ff */
[----:B--2---:R-:W-:-:S13]  /*1ef0*/  LOP3.LUT P2, RZ, R6, 0x1, RZ, 0xc0, !PT ;  /* 0x0000000106ff7812 */ /* 0x004fda000784c0ff */
[----:B------:R-:W-:Y:S01]  /*1f00*/  @P2 SHF.R.U32.HI R3, RZ, 0x10, R5 ;  /* 0x00000010ff032819 */ /* 0x000fe20000011605 */
[----:B------:R-:W-:Y:S01]  /*1f10*/  VOTEU.ANY UP0, P2 ;  /* 0x0000000000ff7886 */ /* 0x000fe20001000100 */
[----:B------:R-:W-:Y:S02]  /*1f20*/  @P2 MOV R11, R4 ;  /* 0x00000004000b2202 */ /* 0x000fe40000000f00 */
[----:B------:R-:W-:Y:S02]  /*1f30*/  @P2 R2UR.BROADCAST UR8, R3 ;  /* 0x00000000030822ca */ /* 0x000fe400008e0000 */
[----:B------:R-:W-:-:S11]  /*1f40*/  @P2 LOP3.LUT R8, R5, 0xffff, RZ, 0xc0, !PT ;  /* 0x0000ffff05082812 */ /* 0x000fd600078ec0ff */
[----:B------:R-:W-:Y:S01]  /*1f50*/  @UP0 UMOV UR36, UR8 ;  /* 0x0000000800240c82 */ /* 0x000fe20008000000 */
[----:B-1----:R-:W-:Y:S05]  /*1f60*/  @!P0 BRA `(.L_x_34) ;  /* 0x0000000000b88947 */ /* 0x002fea0003800000 */
[----:B------:R-:W4:Y:S01]  /*1f70*/  LDC.64 R4, c[0x0][0xb18] ;  /* 0x0002c600ff047b82 */ /* 0x000f220000000a00 */
[----:B------:R-:W-:-:S07]  /*1f80*/  ISETP.NE.AND P3, PT, R72, 0x1, PT ;  /* 0x000000014800780c */ /* 0x000fce0003f65270 */
[----:B------:R-:W1:Y:S08]  /*1f90*/  LDC.64 R6, c[0x0][0xb10] ;  /* 0x0002c400ff067b82 */ /* 0x000e700000000a00 */
[----:B------:R-:W2:Y:S08]  /*1fa0*/  LDC R16, c[0x0][0xb20] ;  /* 0x0002c800ff107b82 */ /* 0x000eb00000000800 */
[----:B------:R-:W3:Y:S01]  /*1fb0*/  LDC R18, c[0x0][0xb0c] ;  /* 0x0002c300ff127b82 */ /* 0x000ee20000000800 */
[----:B----4-:R-:W-:Y:S01]  /*1fc0*/  IMAD.HI.U32 R17, R0, R5, RZ ;  /* 0x0000000500117227 */ /* 0x010fe200078e00ff */
[----:B------:R-:W-:-:S03]  /*1fd0*/  ISETP.NE.AND P0, PT, R4, 0x1, PT ;  /* 0x000000010400780c */ /* 0x000fc60003f05270 */
[----:B------:R-:W-:-:S03]  /*1fe0*/  IMAD.HI.U32 R5, R8, R5, RZ ;  /* 0x0000000508057227 */ /* 0x000fc600078e00ff */
[----:B------:R-:W4:Y:S01]  /*1ff0*/  LDC.64 R2, c[0x0][0xb28] ;  /* 0x0002ca00ff027b82 */ /* 0x000f220000000a00 */
[----:B-1----:R-:W-:-:S04]  /*2000*/  IMAD.HI.U32 R20, R9, R6, RZ ;  /* 0x0000000609147227 */ /* 0x002fc800078e00ff */
[----:B------:R-:W-:Y:S01]  /*2010*/  IMAD.HI.U32 R22, R11, R6, RZ ;  /* 0x000000060b167227 */ /* 0x000fe200078e00ff */
[----:B------:R-:W-:Y:S02]  /*2020*/  SHF.R.U32.HI R20, RZ, R7, R20 ;  /* 0x00000007ff147219 */ /* 0x000fe40000011614 */
[-C--:B--2---:R-:W-:Y:S02]  /*2030*/  SHF.R.U32.HI R17, RZ, R16.reuse, R17 ;  /* 0x00000010ff117219 */ /* 0x084fe40000011611 */
[----:B------:R-:W-:Y:S02]  /*2040*/  SHF.R.U32.HI R5, RZ, R16, R5 ;  /* 0x00000010ff057219 */ /* 0x000fe40000011605 */
[----:B------:R-:W-:Y:S02]  /*2050*/  SEL R17, R0, R17, !P0 ;  /* 0x0000001100117207 */ /* 0x000fe40004000000 */
[----:B------:R-:W-:Y:S02]  /*2060*/  SHF.R.U32.HI R22, RZ, R7, R22 ;  /* 0x00000007ff167219 */ /* 0x000fe40000011616 */
[----:B---3--:R-:W-:-:S02]  /*2070*/  ISETP.NE.AND P1, PT, R18, 0x1, PT ;  /* 0x000000011200780c */ /* 0x008fc40003f25270 */
[----:B------:R-:W-:Y:S02]  /*2080*/  SEL R5, R8, R5, !P0 ;  /* 0x0000000508057207 */ /* 0x000fe40004000000 */
[----:B------:R-:W-:Y:S02]  /*2090*/  SEL R19, R9, R20, !P1 ;  /* 0x0000001409137207 */ /* 0x000fe40004800000 */
[----:B------:R-:W-:Y:S01]  /*20a0*/  SEL R7, R11, R22, !P1 ;  /* 0x000000160b077207 */ /* 0x000fe20004800000 */
[----:B----4-:R-:W-:-:S04]  /*20b0*/  IMAD.HI.U32 R20, R17, R2, RZ ;  /* 0x0000000211147227 */ /* 0x010fc800078e00ff */
[----:B------:R-:W-:Y:S01]  /*20c0*/  IMAD.HI.U32 R6, R19, R2, RZ ;  /* 0x0000000213067227 */ /* 0x000fe200078e00ff */
[----:B------:R-:W-:-:S04]  /*20d0*/  @P3 SHF.R.U32.HI R17, RZ, R3, R20 ;  /* 0x00000003ff113219 */ /* 0x000fc80000011614 */
[----:B------:R-:W-:Y:S01]  /*20e0*/  @P3 SHF.R.U32.HI R19, RZ, R3, R6 ;  /* 0x00000003ff133219 */ /* 0x000fe20000011606 */
[----:B------:R-:W-:-:S04]  /*20f0*/  IMAD R17, R72, R17, RZ ;  /* 0x0000001148117224 */ /* 0x000fc800078e02ff */
[----:B------:R-:W-:Y:S01]  /*2100*/  IMAD R6, R72, R19, RZ ;  /* 0x0000001348067224 */ /* 0x000fe200078e02ff */
[C---:B------:R-:W-:Y:S02]  /*2110*/  ISETP.GE.AND P0, PT, R5.reuse, R17, PT ;  /* 0x000000110500720c */ /* 0x040fe40003f06270 */
[----:B------:R-:W-:Y:S02]  /*2120*/  IADD3 R17, PT, PT, -R5, RZ, RZ ;  /* 0x000000ff05117210 */ /* 0x000fe40007ffe1ff */
[----:B------:R-:W-:Y:S01]  /*2130*/  ISETP.GE.OR P0, PT, R7, R6, P0 ;  /* 0x000000060700720c */ /* 0x000fe20000706670 */
[----:B------:R-:W-:-:S04]  /*2140*/  IMAD.HI.U32 R6, R5, R2, RZ ;  /* 0x0000000205067227 */ /* 0x000fc800078e00ff */
[----:B------:R-:W-:Y:S01]  /*2150*/  IMAD R8, R4, R17, R8 ;  /* 0x0000001104087224 */ /* 0x000fe200078e0208 */
[----:B------:R-:W-:-:S04]  /*2160*/  SHF.R.U32.HI R6, RZ, R3, R6 ;  /* 0x00000003ff067219 */ /* 0x000fc80000011606 */
[----:B------:R-:W-:-:S03]  /*2170*/  SEL R6, R5, R6, !P3 ;  /* 0x0000000605067207 */ /* 0x000fc60005800000 */
[----:B------:R-:W-:-:S04]  /*2180*/  @!P0 IMAD.HI.U32 R16, R7, R2, RZ ;  /* 0x0000000207108227 */ /* 0x000fc800078e00ff */
[----:B------:R-:W-:Y:S01]  /*2190*/  IMAD.MOV R2, RZ, RZ, -R6 ;  /* 0x000000ffff027224 */ /* 0x000fe200078e0a06 */
[----:B------:R-:W-:-:S03]  /*21a0*/  @!P0 SHF.R.U32.HI R16, RZ, R3, R16 ;  /* 0x00000003ff108219 */ /* 0x000fc60000011610 */
[----:B------:R-:W-:Y:S01]  /*21b0*/  IMAD R2, R72, R2, R5 ;  /* 0x0000000248027224 */ /* 0x000fe200078e0205 */
        /* <DEDUP_REMOVED lines=9> */
.L_x_34:
[----:B------:R-:W1:Y:S02]  /*2250*/  LDCU UR8, c[0x0][0xb30] ;  /* 0x00016600ff0877ac */ /* 0x000e640008000800 */
[----:B-1----:R-:W-:-:S09]  /*2260*/  UISETP.NE.AND UP0, UPT, UR8, 0x1, UPT ;  /* 0x000000010800788c */ /* 0x002fd2000bf05270 */
[----:B------:R-:W-:Y:S05]  /*2270*/  BRA.U UP0, `(.L_x_35) ;  /* 0x0000000100407547 */ /* 0x000fea000b800000 */
[----:B------:R-:W1:Y:S08]  /*2280*/  LDC.64 R4, c[0x0][0xb10] ;  /* 0x0002c400ff047b82 */ /* 0x000e700000000a00 */
[----:B------:R-:W2:Y:S08]  /*2290*/  LDC.64 R2, c[0x0][0xb18] ;  /* 0x0002c600ff027b82 */ /* 0x000eb00000000a00 */
[----:B------:R-:W3:Y:S08]  /*22a0*/  LDC R6, c[0x0][0xb20] ;  /* 0x0002c800ff067b82 */ /* 0x000ef00000000800 */
[----:B------:R-:W4:Y:S01]  /*22b0*/  LDC R16, c[0x0][0xb0c] ;  /* 0x0002c300ff107b82 */ /* 0x000f220000000800 */
[----:B-1----:R-:W-:-:S05]  /*22c0*/  IMAD.HI.U32 R4, R11, R4, RZ ;  /* 0x000000040b047227 */ /* 0x002fca00078e00ff */
[----:B------:R-:W-:Y:S01]  /*22d0*/  SHF.R.U32.HI R4, RZ, R5, R4 ;  /* 0x00000005ff047219 */ /* 0x000fe20000011604 */
[----:B--2---:R-:W-:Y:S01]  /*22e0*/  IMAD.HI.U32 R3, R8, R3, RZ ;  /* 0x0000000308037227 */ /* 0x004fe200078e00ff */
[----:B------:R-:W-:-:S04]  /*22f0*/  ISETP.NE.AND P0, PT, R2, 0x1, PT ;  /* 0x000000010200780c */ /* 0x000fc80003f05270 */
[----:B---3--:R-:W-:-:S04]  /*2300*/  SHF.R.U32.HI R3, RZ, R6, R3 ;  /* 0x00000006ff037219 */ /* 0x008fc80000011603 */
[----:B------:R-:W-:Y:S02]  /*2310*/  SEL R3, R8, R3, !P0 ;  /* 0x0000000308037207 */ /* 0x000fe40004000000 */
[----:B----4-:R-:W-:-:S04]  /*2320*/  ISETP.NE.AND P1, PT, R16, 0x1, PT ;  /* 0x000000011000780c */ /* 0x010fc80003f25270 */
[----:B------:R-:W-:-:S05]  /*2330*/  SEL R4, R11, R4, !P1 ;  /* 0x000000040b047207 */ /* 0x000fca0004800000 */
[----:B------:R-:W-:Y:S02]  /*2340*/  IMAD.IADD R5, R3, 0x1, -R4 ;  /* 0x0000000103057824 */ /* 0x000fe400078e0a04 */
[----:B------:R-:W-:Y:S02]  /*2350*/  IMAD.IADD R3, R4, 0x1, -R3 ;  /* 0x0000000104037824 */ /* 0x000fe400078e0a03 */
[----:B------:R-:W-:Y:S02]  /*2360*/  IMAD R11, R5, R16, R11 ;  /* 0x00000010050b7224 */ /* 0x000fe400078e020b */
[----:B------:R-:W-:-:S07]  /*2370*/  IMAD R8, R3, R2, R8 ;  /* 0x0000000203087224 */ /* 0x000fce00078e0208 */
.L_x_35:
[----:B------:R-:W-:Y:S01]  /*2380*/  VIADD R14, R14, 0x1 ;  /* 0x000000010e0e7836 */ /* 0x000fe20000000000 */
[----:B------:R-:W-:Y:S01]  /*2390*/  PLOP3.LUT P1, PT, PT, PT, PT, 0x80, 0x8 ;  /* 0x000000000008781c */ /* 0x000fe20003f2f070 */
[----:B------:R-:W-:Y:S02]  /*23a0*/  IMAD.IADD R21, R11, 0x1, R170 ;  /* 0x000000010b157824 */ /* 0x000fe400078e02aa */
[----:B------:R-:W-:Y:S01]  /*23b0*/  IMAD.IADD R20, R8, 0x1, R147 ;  /* 0x0000000108147824 */ /* 0x000fe200078e0293 */
[----:B------:R-:W-:-:S04]  /*23c0*/  ISETP.NE.AND P0, PT, R14, 0x2, PT ;  /* 0x000000020e00780c */ /* 0x000fc80003f05270 */
[----:B------:R-:W-:Y:S02]  /*23d0*/  SEL R2, RZ, 0x1, P0 ;  /* 0x00000001ff027807 */ /* 0x000fe40000000000 */
[----:B------:R-:W-:Y:S02]  /*23e0*/  SEL R14, R14, RZ, P0 ;  /* 0x000000ff0e0e7207 */ /* 0x000fe40000000000 */
[----:B------:R-:W-:Y:S01]  /*23f0*/  LOP3.LUT R13, R13, R2, RZ, 0x3c, !PT ;  /* 0x000000020d0d7212 */ /* 0x000fe200078e3cff */
[----:B------:R-:W-:Y:S06]  /*2400*/  @P2 BRA `(.L_x_36) ;  /* 0xfffffff000982947 */ /* 0x000fec000383ffff */
[----:B------:R-:W-:Y:S01]  /*2410*/  UIADD3 UR4, UPT, UPT, UR4, 0x70, URZ ;  /* 0x0000007004047890 */ /* 0x000fe2000fffe0ff */
[----:B------:R-:W-:-:S03]  /*2420*/  SHF.L.U32 R3, R15, 0x1f, RZ ;  /* 0x0000001f0f037819 */ /* 0x000fc600000006ff */
[----:B------:R-:W-:-:S09]  /*2430*/  ULEA UR5, UR6, UR4, 0x3 ;  /* 0x0000000406057291 */ /* 0x000fd2000f8e18ff */
[----:B------:R-:W1:Y:S02]  /*2440*/  SYNCS.PHASECHK.TRANS64.TRYWAIT P0, [UR5], R3 ;  /* 0x00000003ff0075a7 */ /* 0x000e640008001105 */
[----:B-1----:R-:W-:Y:S05]  /*2450*/  @!P0 BRA `(.L_x_37) ;  /* 0x0000009000a48947 */ /* 0x002fea0003800000 */
.L_x_142:
[----:B------:R-:W-:-:S04]  /*2460*/  UIADD3 UR6, UPT, UPT, UR6, 0x1, URZ ;  /* 0x0000000106067890 */ /* 0x000fc8000fffe0ff */
[----:B------:R-:W-:-:S04]  /*2470*/  UISETP.NE.AND UP0, UPT, UR6, 0xe, UPT ;  /* 0x0000000e0600788c */ /* 0x000fc8000bf05270 */
[----:B------:R-:W-:Y:S02]  /*2480*/  USEL UR7, URZ, 0x1, UP0 ;  /* 0x00000001ff077887 */ /* 0x000fe40008000000 */
[----:B------:R-:W-:-:S04]  /*2490*/  USEL UR6, UR6, URZ, UP0 ;  /* 0x000000ff06067287 */ /* 0x000fc80008000000 */
[----:B------:R-:W-:Y:S01]  /*24a0*/  ULEA UR5, UR6, UR4, 0x3 ;  /* 0x0000000406057291 */ /* 0x000fe2000f8e18ff */
[----:B------:R-:W-:-:S04]  /*24b0*/  LOP3.LUT R2, R15, UR7, RZ, 0x3c, !PT ;  /* 0x000000070f027c12 */ /* 0x000fc8000f8e3cff */
[----:B-1----:R-:W-:-:S04]  /*24c0*/  SHF.L.U32 R3, R2, 0x1f, RZ ;  /* 0x0000001f02037819 */ /* 0x002fc800000006ff */
[----:B------:R-:W1:Y:S02]  /*24d0*/  SYNCS.PHASECHK.TRANS64.TRYWAIT P0, [UR5], R3 ;  /* 0x00000003ff0075a7 */ /* 0x000e640008001105 */
[----:B-1----:R-:W-:Y:S05]  /*24e0*/  @!P0 BRA `(.L_x_38) ;  /* 0x0000009000988947 */ /* 0x002fea0003800000 */
.L_x_144:
        /* <DEDUP_REMOVED lines=9> */
.L_x_146:
        /* <DEDUP_REMOVED lines=9> */
.L_x_148:
        /* <DEDUP_REMOVED lines=9> */
.L_x_150:
        /* <DEDUP_REMOVED lines=9> */
.L_x_152:
        /* <DEDUP_REMOVED lines=9> */
.L_x_154:
        /* <DEDUP_REMOVED lines=9> */
.L_x_156:
        /* <DEDUP_REMOVED lines=9> */
.L_x_158:
        /* <DEDUP_REMOVED lines=9> */
.L_x_160:
        /* <DEDUP_REMOVED lines=9> */
.L_x_162:
        /* <DEDUP_REMOVED lines=9> */
.L_x_164:
        /* <DEDUP_REMOVED lines=9> */
.L_x_166:
[----:B------:R-:W-:-:S04]  /*2b20*/  UIADD3 UR6, UPT, UPT, UR6, 0x1, URZ ;  /* 0x0000000106067890 */ /* 0x000fc8000fffe0ff */
[----:B------:R-:W-:-:S04]  /*2b30*/  UISETP.NE.AND UP0, UPT, UR6, 0xe, UPT ;  /* 0x0000000e0600788c */ /* 0x000fc8000bf05270 */
[----:B------:R-:W-:Y:S02]  /*2b40*/  USEL UR5, URZ, 0x1, UP0 ;  /* 0x00000001ff057887 */ /* 0x000fe40008000000 */
[----:B------:R-:W-:-:S04]  /*2b50*/  USEL UR6, UR6, URZ, UP0 ;  /* 0x000000ff06067287 */ /* 0x000fc80008000000 */
[----:B------:R-:W-:Y:S01]  /*2b60*/  ULEA UR6, UR6, UR4, 0x3 ;  /* 0x0000000406067291 */ /* 0x000fe2000f8e18ff */
[----:B-1----:R-:W-:-:S04]  /*2b70*/  LOP3.LUT R3, R2, UR5, RZ, 0x3c, !PT ;  /* 0x0000000502037c12 */ /* 0x002fc8000f8e3cff */
[----:B------:R-:W-:Y:S01]  /*2b80*/  SHF.L.U32 R3, R3, 0x1f, RZ ;  /* 0x0000001f03037819 */ /* 0x000fe200000006ff */
[----:B----4-:R-:W-:-:S07]  /*2b90*/  IMAD.U32 R0, RZ, RZ, UR6 ;  /* 0x00000006ff007e24 */ /* 0x010fce000f8e00ff */
.L_x_50:
[----:B-1----:R1:W2:Y:S02]  /*2ba0*/  SYNCS.PHASECHK.TRANS64.TRYWAIT P0, [R0+URZ], R3 ;  /* 0x00000003000075a7 */ /* 0x0022a400080011ff */
[----:B--2---:R-:W-:Y:S05]  /*2bb0*/  @!P0 NANOSLEEP.SYNCS 0x989680 ;  /* 0x009896800000895d */ /* 0x004fea0003900000 */
[----:B------:R-:W2:Y:S02]  /*2bc0*/  @!P0 SYNCS.PHASECHK.TRANS64 P0, [R0+URZ], R3 ;  /* 0x00000003000085a7 */ /* 0x000ea400080010ff */
[----:B--2---:R-:W-:Y:S05]  /*2bd0*/  @P0 EXIT ;  /* 0x000000000000094d */ /* 0x004fea0003800000 */
[----:B------:R-:W-:Y:S05]  /*2be0*/  BRA `(.L_x_50) ;  /* 0xfffffffc00ec7947 */ /* 0x000fea000383ffff */
.L_x_18:
[----:B------:R-:W-:-:S04]  /*2bf0*/  UISETP.NE.AND UP1, UPT, UR37, URZ, UPT ;  /* 0x000000ff2500728c */ /* 0x000fc8000bf25270 */
[----:B------:R-:W-:-:S09]  /*2c00*/  UISETP.NE.OR UP1, UPT, UR8, 0x1, UP1 ;  /* 0x000000010800788c */ /* 0x000fd20008f25670 */
[----:B------:R-:W-:Y:S05]  /*2c10*/  BRA.U UP1, `(.L_x_51) ;  /* 0x0000000501487547 */ /* 0x000fea000b800000 */
[----:B------:R-:W-:Y:S01]  /*2c20*/  ISETP.NE.AND P2, PT, R2, RZ, PT ;  /* 0x000000ff0200720c */ /* 0x000fe20003f45270 */
[----:B------:R-:W-:Y:S01]  /*2c30*/  IMAD.MOV.U32 R12, RZ, RZ, 0x1 ;  /* 0x00000001ff0c7424 */ /* 0x000fe200078e00ff */
[----:B------:R-:W-:Y:S02]  /*2c40*/  CS2R R10, SRZ ;  /* 0x00000000000a7805 */ /* 0x000fe4000001ff00 */
[----:B------:R-:W-:Y:S01]  /*2c50*/  CS2R R8, SRZ ;  /* 0x0000000000087805 */ /* 0x000fe2000001ff00 */
[----:B------:R-:W-:Y:S01]  /*2c60*/  UMOV UR4, 0x400 ;  /* 0x0000040000047882 */ /* 0x000fe20000000000 */
[----:B------:R-:W-:Y:S01]  /*2c70*/  UMOV UR6, URZ ;  /* 0x000000ff00067c82 */ /* 0x000fe20008000000 */
[----:B------:R-:W-:-:S12]  /*2c80*/  ULEA UR37, UR37, UR4, 0x18 ;  /* 0x0000000425257291 */ /* 0x000fd8000f8ec0ff */
.L_x_55:
[----:B------:R-:W-:Y:S02]  /*2c90*/  LEA R0, R8, UR37, 0x3 ;  /* 0x0000002508007c11 */ /* 0x000fe4000f8e18ff */
[----:B------:R-:W-:-:S03]  /*2ca0*/  SHF.L.U32 R5, R9, 0x1f, RZ ;  /* 0x0000001f09057819 */ /* 0x000fc600000006ff */
[----:B------:R-:W-:Y:S01]  /*2cb0*/  VIADD R4, R0, 0x180 ;  /* 0x0000018000047836 */ /* 0x000fe20000000000 */
[----:B------:R-:W1:Y:S02]  /*2cc0*/  SYNCS.PHASECHK.TRANS64.TRYWAIT P0, [R0+URZ+0x170], R5 ;  /* 0x00017005000075a7 */ /* 0x000e6400080011ff */
[----:B-1----:R-:W-:Y:S05]  /*2cd0*/  @!P0 BRA `(.L_x_52) ;  /* 0x0000008c00bc8947 */ /* 0x002fea0003800000 */
.L_x_167:
[----:B------:R-:W-:Y:S01]  /*2ce0*/  ULEA UR5, UR6, UR37, 0x3 ;  /* 0x0000002506057291 */ /* 0x000fe2000f8e18ff */
[----:B------:R-:W-:Y:S02]  /*2cf0*/  PRMT R4, RZ, 0x654, R4 ;  /* 0x00000654ff047816 */ /* 0x000fe40000000004 */
[----:B-1----:R-:W-:Y:S01]  /*2d00*/  SHF.L.U32 R5, R12, 0x1f, RZ ;  /* 0x0000001f0c057819 */ /* 0x002fe200000006ff */
[----:B------:R-:W-:Y:S01]  /*2d10*/  UIADD3 UR4, UPT, UPT, UR5, 0x130, URZ ;  /* 0x0000013005047890 */ /* 0x000fe2000fffe0ff */
[----:B------:R1:W-:Y:S05]  /*2d20*/  SYNCS.ARRIVE.TRANS64.RED.A1T0 RZ, [R4+URZ], RZ ;  /* 0x000000ff04ff79a7 */ /* 0x0003ea00081004ff */
[----:B------:R-:W-:Y:S01]  /*2d30*/  IMAD.U32 R7, RZ, RZ, UR4 ;  /* 0x00000004ff077e24 */ /* 0x000fe2000f8e00ff */
[----:B------:R-:W2:Y:S04]  /*2d40*/  SYNCS.PHASECHK.TRANS64.TRYWAIT P0, [UR5+0x140], R5 ;  /* 0x00014005ff0075a7 */ /* 0x000ea80008001105 */
[----:B------:R-:W-:Y:S01]  /*2d50*/  PRMT R6, R2, 0x654, R7 ;  /* 0x0000065402067816 */ /* 0x000fe20000000007 */
[----:B-1----:R-:W-:Y:S01]  /*2d60*/  @!P2 IMAD.MOV.U32 R4, RZ, RZ, 0x10 ;  /* 0x00000010ff04a424 */ /* 0x002fe200078e00ff */
[----:B--2---:R-:W-:Y:S06]  /*2d70*/  @!P0 BRA `(.L_x_53) ;  /* 0x0000008c00a88947 */ /* 0x004fec0003800000 */
.L_x_169:
[----:B------:R-:W-:Y:S01]  /*2d80*/  ULEA UR4, UR6, UR37, 0x4 ;  /* 0x0000002506047291 */ /* 0x000fe2000f8e20ff */
[----:B------:R-:W-:Y:S01]  /*2d90*/  SEL R3, R6, R3, !P2 ;  /* 0x0000000306037207 */ /* 0x000fe20005000000 */
[----:B------:R-:W-:Y:S01]  /*2da0*/  UIADD3 UR5, UPT, UPT, UR5, 0x130, URZ ;  /* 0x0000013005057890 */ /* 0x000fe2000fffe0ff */
[----:B-1----:R-:W-:Y:S01]  /*2db0*/  LEA R0, R11, UR37, 0x3 ;  /* 0x000000250b007c11 */ /* 0x002fe2000f8e18ff */
[----:B------:R-:W-:Y:S01]  /*2dc0*/  UIADD3 UR4, UPT, UPT, UR4, 0x1a0, URZ ;  /* 0x000001a004047890 */ /* 0x000fe2000fffe0ff */
[----:B------:R-:W-:Y:S01]  /*2dd0*/  SHF.L.U32 R5, R10, 0x1f, RZ ;  /* 0x0000001f0a057819 */ /* 0x000fe200000006ff */
[----:B------:R1:W-:Y:S01]  /*2de0*/  @!P2 SYNCS.ARRIVE.TRANS64.RED RZ, [R3+URZ], R4 ;  /* 0x0000000403ffa9a7 */ /* 0x0003e200080004ff */
[----:B------:R-:W-:Y:S01]  /*2df0*/  UIADD3 UR6, UPT, UPT, UR6, 0x1, URZ ;  /* 0x0000000106067890 */ /* 0x000fe2000fffe0ff */
[----:B------:R-:W-:-:S03]  /*2e00*/  VIADD R8, R8, 0x1 ;  /* 0x0000000108087836 */ /* 0x000fc60000000000 */
[----:B------:R-:W-:Y:S02]  /*2e10*/  UISETP.NE.AND UP0, UPT, UR6, 0x2, UPT ;  /* 0x000000020600788c */ /* 0x000fe4000bf05270 */
[----:B------:R-:W-:Y:S06]  /*2e20*/  UGETNEXTWORKID.BROADCAST [UR4], [UR5] ;  /* 0x00000000040073ca */ /* 0x000fec0008000100 */
[----:B------:R-:W-:Y:S01]  /*2e30*/  USEL UR4, URZ, 0x1, UP0 ;  /* 0x00000001ff047887 */ /* 0x000fe20008000000 */
[----:B------:R-:W-:Y:S01]  /*2e40*/  ISETP.NE.AND P0, PT, R8, 0x2, PT ;  /* 0x000000020800780c */ /* 0x000fe20003f05270 */
[----:B------:R-:W-:Y:S01]  /*2e50*/  USEL UR6, UR6, URZ, UP0 ;  /* 0x000000ff06067287 */ /* 0x000fe20008000000 */
[----:B------:R-:W2:Y:S03]  /*2e60*/  SYNCS.PHASECHK.TRANS64.TRYWAIT P1, [R0+URZ+0x130], R5 ;  /* 0x00013005000075a7 */ /* 0x000ea600080211ff */
[----:B------:R-:W-:Y:S01]  /*2e70*/  LOP3.LUT R12, R12, UR4, RZ, 0x3c, !PT ;  /* 0x000000040c0c7c12 */ /* 0x000fe2000f8e3cff */
[----:B-12---:R-:W-:Y:S07]  /*2e80*/  @!P1 BRA `(.L_x_54) ;  /* 0x0000008c007c9947 */ /* 0x006fee0003800000 */
.L_x_170:
[C---:B------:R-:W-:Y:S01]  /*2e90*/  LEA R4, R11.reuse, UR37, 0x4 ;  /* 0x000000250b047c11 */ /* 0x040fe2000f8e20ff */
[----:B-1----:R-:W-:Y:S01]  /*2ea0*/  VIADD R0, R0, 0x140 ;  /* 0x0000014000007836 */ /* 0x002fe20000000000 */
[----:B------:R-:W-:Y:S01]  /*2eb0*/  SEL R8, R8, RZ, P0 ;  /* 0x000000ff08087207 */ /* 0x000fe20000000000 */
[----:B------:R-:W-:-:S03]  /*2ec0*/  VIADD R11, R11, 0x1 ;  /* 0x000000010b0b7836 */ /* 0x000fc60000000000 */
[----:B------:R-:W1:Y:S01]  /*2ed0*/  LDS.128 R4, [R4+0x1a0] ;  /* 0x0001a00004047984 */ /* 0x000e620000000c00 */
[----:B------:R-:W-:Y:S02]  /*2ee0*/  PRMT R0, RZ, 0x654, R0 ;  /* 0x00000654ff007816 */ /* 0x000fe40000000000 */
[C---:B------:R-:W-:Y:S01]  /*2ef0*/  ISETP.NE.AND P1, PT, R11.reuse, 0x2, PT ;  /* 0x000000020b00780c */ /* 0x040fe20003f25270 */
[----:B------:R-:W-:Y:S01]  /*2f00*/  @!PT LDS RZ, [RZ] ;  /* 0x00000000fffff984 */ /* 0x000fe20000000800 */
[----:B------:R-:W-:Y:S01]  /*2f10*/  @!PT LDS RZ, [RZ] ;  /* 0x00000000fffff984 */ /* 0x000fe20000000800 */
[----:B------:R-:W-:Y:S01]  /*2f20*/  @!PT LDS RZ, [RZ] ;  /* 0x00000000fffff984 */ /* 0x000fe20000000800 */
[----:B------:R-:W-:Y:S01]  /*2f30*/  @!PT LDS RZ, [RZ] ;  /* 0x00000000fffff984 */ /* 0x000fe20000000800 */
[----:B------:R2:W-:Y:S06]  /*2f40*/  MEMBAR.ALL.CTA ;  /* 0x0000000000007992 */ /* 0x0005ec0000008000 */
[----:B--2---:R-:W2:Y:S01]  /*2f50*/  FENCE.VIEW.ASYNC.S ;  /* 0x00000000000073c6 */ /* 0x004ea20000000000 */
[----:B------:R-:W-:Y:S01]  /*2f60*/  SEL R11, R11, RZ, P1 ;  /* 0x000000ff0b0b7207 */ /* 0x000fe20000800000 */
[----:B--2---:R2:W-:Y:S01]  /*2f70*/  SYNCS.ARRIVE.TRANS64.RED.A1T0 RZ, [R0+URZ], RZ ;  /* 0x000000ff00ff79a7 */ /* 0x0045e200081004ff */
[----:B-1----:R-:W-:-:S02]  /*2f80*/  LOP3.LUT P3, RZ, R6, 0x1, RZ, 0xc0, !PT ;  /* 0x0000000106ff7812 */ /* 0x002fc4000786c0ff */
[----:B------:R-:W-:-:S04]  /*2f90*/  SEL R5, RZ, 0x1, P1 ;  /* 0x00000001ff057807 */ /* 0x000fc80000800000 */
[----:B------:R-:W-:Y:S02]  /*2fa0*/  LOP3.LUT R10, R10, R5, RZ, 0x3c, !PT ;  /* 0x000000050a0a7212 */ /* 0x000fe400078e3cff */
[----:B--2---:R-:W-:-:S04]  /*2fb0*/  SEL R0, RZ, 0x1, P0 ;  /* 0x00000001ff007807 */ /* 0x004fc80000000000 */
[----:B------:R-:W-:Y:S01]  /*2fc0*/  LOP3.LUT R9, R9, R0, RZ, 0x3c, !PT ;  /* 0x0000000009097212 */ /* 0x000fe200078e3cff */
[----:B------:R-:W-:Y:S06]  /*2fd0*/  @P3 BRA `(.L_x_55) ;  /* 0xfffffffc002c3947 */ /* 0x000fec000383ffff */
[----:B------:R-:W-:Y:S01]  /*2fe0*/  ULEA UR5, UR6, UR37, 0x3 ;  /* 0x0000002506057291 */ /* 0x000fe2000f8e18ff */
[----:B------:R-:W-:-:S08]  /*2ff0*/  SHF.L.U32 R3, R12, 0x1f, RZ ;  /* 0x0000001f0c037819 */ /* 0x000fd000000006ff */
[----:B------:R-:W1:Y:S02]  /*3000*/  SYNCS.PHASECHK.TRANS64 P0, [UR5+0x140], R3 ;  /* 0x00014003ff0075a7 */ /* 0x000e640008001005 */
[----:B-1----:R-:W-:Y:S05]  /*3010*/  @P0 BRA `(.L_x_56) ;  /* 0x0000000000080947 */ /* 0x002fea0003800000 */
[----:B------:R-:W1:Y:S02]  /*3020*/  SYNCS.PHASECHK.TRANS64.TRYWAIT P0, [UR5+0x140], R3 ;  /* 0x00014003ff0075a7 */ /* 0x000e640008001105 */
[----:B-1----:R-:W-:Y:S05]  /*3030*/  @!P0 BRA `(.L_x_57) ;  /* 0x0000008c00248947 */ /* 0x002fea0003800000 */
.L_x_56:
[----:B------:R-:W-:-:S04]  /*3040*/  UIADD3 UR4, UPT, UPT, UR6, 0x1, URZ ;  /* 0x0000000106047890 */ /* 0x000fc8000fffe0ff */
[----:B------:R-:W-:-:S04]  /*3050*/  UISETP.NE.AND UP0, UPT, UR4, 0x2, UPT ;  /* 0x000000020400788c */ /* 0x000fc8000bf05270 */
[----:B------:R-:W-:Y:S02]  /*3060*/  USEL UR7, URZ, 0x1, UP0 ;  /* 0x00000001ff077887 */ /* 0x000fe40008000000 */
[----:B------:R-:W-:-:S04]  /*3070*/  USEL UR4, UR4, URZ, UP0 ;  /* 0x000000ff04047287 */ /* 0x000fc80008000000 */
[----:B------:R-:W-:Y:S01]  /*3080*/  ULEA UR4, UR4, UR37, 0x3 ;  /* 0x0000002504047291 */ /* 0x000fe2000f8e18ff */
[----:B-1----:R-:W-:-:S04]  /*3090*/  LOP3.LUT R3, R12, UR7, RZ, 0x3c, !PT ;  /* 0x000000070c037c12 */ /* 0x002fc8000f8e3cff */
[----:B------:R-:W-:-:S04]  /*30a0*/  SHF.L.U32 R0, R3, 0x1f, RZ ;  /* 0x0000001f03007819 */ /* 0x000fc800000006ff */
[----:B------:R-:W1:Y:S02]  /*30b0*/  SYNCS.PHASECHK.TRANS64 P0, [UR4+0x140], R0 ;  /* 0x00014000ff0075a7 */ /* 0x000e640008001004 */
[----:B-1----:R-:W-:Y:S05]  /*30c0*/  @P0 EXIT ;  /* 0x000000000000094d */ /* 0x002fea0003800000 */
[----:B------:R-:W-:Y:S02]  /*30d0*/  SHF.L.U32 R3, R3, 0x1f, RZ ;  /* 0x0000001f03037819 */ /* 0x000fe400000006ff */
[----:B------:R-:W-:-:S07]  /*30e0*/  MOV R0, UR4 ;  /* 0x0000000400007c02 */ /* 0x000fce0008000f00 */
.L_x_58:
[----:B-1----:R1:W2:Y:S02]  /*30f0*/  SYNCS.PHASECHK.TRANS64.TRYWAIT P0, [R0+URZ+0x140], R3 ;  /* 0x00014003000075a7 */ /* 0x0022a400080011ff */
[----:B--2---:R-:W-:Y:S05]  /*3100*/  @!P0 NANOSLEEP.SYNCS 0x989680 ;  /* 0x009896800000895d */ /* 0x004fea0003900000 */
[----:B------:R-:W2:Y:S02]  /*3110*/  @!P0 SYNCS.PHASECHK.TRANS64 P0, [R0+URZ+0x140], R3 ;  /* 0x00014003000085a7 */ /* 0x000ea400080010ff */
[----:B--2---:R-:W-:Y:S05]  /*3120*/  @P0 EXIT ;  /* 0x000000000000094d */ /* 0x004fea0003800000 */
[----:B------:R-:W-:Y:S05]  /*3130*/  BRA `(.L_x_58) ;  /* 0xfffffffc00ec7947 */ /* 0x000fea000383ffff */
.L_x_51:
[----:B------:R-:W-:-:S09]  /*3140*/  UISETP.NE.AND UP1, UPT, UR8, URZ, UPT ;  /* 0x000000ff0800728c */ /* 0x000fd2000bf25270 */
[----:B------:R-:W-:Y:S05]  /*3150*/  BRA.U UP1, `(.L_x_59) ;  /* 0x0000000d01187547 */ /* 0x000fea000b800000 */
[----:B------:R-:W-:Y:S01]  /*3160*/  UMOV UR4, 0x40 ;  /* 0x0000004000047882 */ /* 0x000fe20000000000 */
[----:B------:R-:W-:Y:S01]  /*3170*/  NOP ;  /* 0x0000000000007918 */ /* 0x000fe20000000000 */
[----:B------:R-:W-:Y:S01]  /*3180*/  ULEA UR4, UR37, UR4, 0x18 ;  /* 0x0000000425047291 */ /* 0x000fe2000f8ec0ff */
[----:B------:R-:W-:Y:S02]  /*3190*/  UMOV UR5, 0x400 ;  /* 0x0000040000057882 */ /* 0x000fe40000000000 */
[----:B------:R-:W-:-:S06]  /*31a0*/  ULEA UR37, UR37, UR5, 0x18 ;  /* 0x0000000525257291 */ /* 0x000fcc000f8ec0ff */
[----:B------:R-:W1:Y:S02]  /*31b0*/  LDS.U8 R0, [UR4+0x1c] ;  /* 0x00001c04ff007984 */ /* 0x000e640008000000 */
[----:B-1----:R-:W-:-:S13]  /*31c0*/  ISETP.NE.AND P0, PT, R0, RZ, PT ;  /* 0x000000ff0000720c */ /* 0x002fda0003f05270 */
[----:B------:R-:W-:Y:S05]  /*31d0*/  @P0 BRA `(.L_x_60) ;  /* 0x0000000000580947 */ /* 0x000fea0003800000 */
[----:B------:R-:W-:-:S13]  /*31e0*/  ELECT P0, URZ, PT ;  /* 0x0000000000ff782f */ /* 0x000fda0003800000 */
[----:B------:R-:W-:Y:S05]  /*31f0*/  @!P0 BRA `(.L_x_61) ;  /* 0x0000000000608947 */ /* 0x000fea0003800000 */
[----:B------:R-:W-:Y:S01]  /*3200*/  UMOV UR5, 0x10 ;  /* 0x0000001000057882 */ /* 0x000fe20000000000 */
[----:B------:R-:W-:Y:S01]  /*3210*/  HFMA2 R0, -RZ, RZ, 0, 5.9604644775390625e-08 ;  /* 0x00000001ff007431 */ /* 0x000fe200000001ff */
[----:B------:R-:W-:-:S03]  /*3220*/  MOV R2, 0xffff ;  /* 0x0000ffff00027802 */ /* 0x000fc60000000f00 */
[----:B------:R-:W-:Y:S04]  /*3230*/  DEPBAR.LE SB1, 0x36 ;  /* 0x00009d800000791a */ /* 0x000fe80000000000 */
[----:B------:R-:W1:Y:S02]  /*3240*/  UTCATOMSWS.FIND_AND_SET.ALIGN UP0, UR5, UR5 ;  /* 0x00000005000575e3 */ /* 0x000e640008000800 */
[----:B-1----:R-:W-:Y:S01]  /*3250*/  MOV R3, UR5 ;  /* 0x0000000500037c02 */ /* 0x002fe20008000f00 */
[----:B------:R-:W-:Y:S06]  /*3260*/  BRA.U UP0, `(.L_x_62) ;  /* 0x0000000100187547 */ /* 0x000fec000b800000 */
.L_x_63:
[----:B------:R-:W-:Y:S05]  /*3270*/  NANOSLEEP 0x64 ;  /* 0x000000640000795d */ /* 0x000fea0003800000 */
[----:B------:R-:W-:-:S05]  /*3280*/  UMOV UR5, 0x10 ;  /* 0x0000001000057882 */ /* 0x000fca0000000000 */
[----:B------:R-:W-:Y:S04]  /*3290*/  DEPBAR.LE SB1, 0x36 ;  /* 0x00009d800000791a */ /* 0x000fe80000000000 */
[----:B------:R-:W1:Y:S02]  /*32a0*/  UTCATOMSWS.FIND_AND_SET.ALIGN UP0, UR5, UR5 ;  /* 0x00000005000575e3 */ /* 0x000e640008000800 */
[----:B-1----:R-:W-:Y:S01]  /*32b0*/  MOV R3, UR5 ;  /* 0x0000000500037c02 */ /* 0x002fe20008000f00 */
[----:B------:R-:W-:Y:S05]  /*32c0*/  BRA.U !UP0, `(.L_x_63) ;  /* 0xfffffffd08e87547 */ /* 0x000fea000b83ffff */
.L_x_62:
[-C--:B------:R-:W-:Y:S02]  /*32d0*/  SHF.L.U32 R2, R2, R3.reuse, RZ ;  /* 0x0000000302027219 */ /* 0x080fe400000006ff */
[----:B------:R-:W-:Y:S01]  /*32e0*/  SHF.L.U32 R0, R0, R3, RZ ;  /* 0x0000000300007219 */ /* 0x000fe200000006ff */
[----:B------:R-:W-:Y:S02]  /*32f0*/  IMAD.SHL.U32 R3, R3, 0x20, RZ ;  /* 0x0000002003037824 */ /* 0x000fe400078e00ff */
[----:B------:R1:W-:Y:S04]  /*3300*/  ATOMS.OR RZ, [UR4+0x14], R2 ;  /* 0x00001402ffff798c */ /* 0x0003e8000b000004 */
[----:B------:R1:W-:Y:S04]  /*3310*/  ATOMS.OR RZ, [UR4+0x18], R0 ;  /* 0x00001800ffff798c */ /* 0x0003e8000b000004 */
[----:B------:R1:W-:Y:S01]  /*3320*/  STS [UR37+0x1c0], R3 ;  /* 0x0001c003ff007988 */ /* 0x0003e20008000825 */
[----:B------:R-:W-:Y:S05]  /*3330*/  BRA `(.L_x_61) ;  /* 0x0000000000107947 */ /* 0x000fea0003800000 */
.L_x_60:
[----:B------:R-:W-:Y:S02]  /*3340*/  MOV R0, 0xffffffff ;  /* 0xffffffff00007802 */ /* 0x000fe40000000f00 */
[----:B------:R-:W-:-:S03]  /*3350*/  MOV R2, 0x3380 ;  /* 0x0000338000027802 */ /* 0x000fc60000000f00 */
[----:B------:R1:W-:Y:S04]  /*3360*/  STS [UR37+0x1c0], R0 ;  /* 0x0001c000ff007988 */ /* 0x0003e80008000825 */
[----:B-1-3-5:R-:W-:Y:S05]  /*3370*/  CALL.REL.NOINC `($__internal_1_$__cuda_sm10x_tcgen05_guardrail_trap_phase_invalid_during_alloc) ;  /* 0x0000009000387944 */ /* 0x02afea0003c00000 */
.L_x_61:
[----:B------:R-:W-:Y:S05]  /*3380*/  WARPSYNC.ALL ;  /* 0x0000000000007948 */ /* 0x000fea0003800000 */
[----:B------:R-:W2:Y:S01]  /*3390*/  S2UR UR6, SR_CgaCtaId ;  /* 0x00000000000679c3 */ /* 0x000ea20000008800 */
[----:B------:R-:W-:Y:S01]  /*33a0*/  UMOV UR4, 0x400 ;  /* 0x0000040000047882 */ /* 0x000fe20000000000 */
[----:B------:R-:W-:-:S06]  /*33b0*/  NOP ;  /* 0x0000000000007918 */ /* 0x000fcc0000000000 */
[----:B------:R-:W-:Y:S06]  /*33c0*/  BAR.ARV 0x6, 0xa0 ;  /* 0x0182800000007b1d */ /* 0x000fec0000002000 */
[----:B------:R-:W4:Y:S01]  /*33d0*/  LDCU UR7, c[0x0][0x38c] ;  /* 0x00007180ff0777ac */ /* 0x000f220008000800 */
[----:B------:R-:W-:Y:S01]  /*33e0*/  IMAD.MOV.U32 R11, RZ, RZ, 0x1 ;  /* 0x00000001ff0b7424 */ /* 0x000fe200078e00ff */
[----:B------:R-:W-:Y:S01]  /*33f0*/  CS2R R8, SRZ ;  /* 0x0000000000087805 */ /* 0x000fe2000001ff00 */
[----:B------:R-:W-:Y:S01]  /*3400*/  IMAD.MOV.U32 R10, RZ, RZ, RZ ;  /* 0x000000ffff0a7224 */ /* 0x000fe200078e00ff */
[----:B------:R-:W-:Y:S01]  /*3410*/  UMOV UR17, URZ ;  /* 0x000000ff00117c82 */ /* 0x000fe20008000000 */
[----:B------:R-:W-:Y:S01]  /*3420*/  UMOV UR16, URZ ;  /* 0x000000ff00107c82 */ /* 0x000fe20008000000 */
[----:B------:R-:W-:Y:S01]  /*3430*/  UMOV UR20, 0x0 ;  /* 0x0000000000147882 */ /* 0x000fe20000000000 */
[----:B------:R-:W-:Y:S01]  /*3440*/  UMOV UR21, 0x8408490 ;  /* 0x0840849000157882 */ /* 0x000fe20000000000 */
[----:B--2---:R-:W-:Y:S01]  /*3450*/  ULEA UR6, UR6, UR4, 0x18 ;  /* 0x0000000406067291 */ /* 0x004fe2000f8ec0ff */
[----:B------:R-:W2:Y:S03]  /*3460*/  LDCU UR4, c[0x0][0x38c] ;  /* 0x00007180ff0477ac */ /* 0x000ea60008000800 */
[----:B------:R-:W-:-:S02]  /*3470*/  UIADD3 UR11, UPT, UPT, UR6, 0x1a400, URZ ;  /* 0x0001a400060b7890 */ /* 0x000fc4000fffe0ff */
[----:B----4-:R-:W-:-:S03]  /*3480*/  UIADD3 UR7, UPT, UPT, UR7, 0x1f, URZ ;  /* 0x0000001f07077890 */ /* 0x010fc6000fffe0ff */
[----:B-1----:R-:W1:Y:S01]  /*3490*/  LDS R0, [UR6+0x1c0] ;  /* 0x0001c006ff007984 */ /* 0x002e620008000800 */
[----:B------:R-:W-:Y:S02]  /*34a0*/  UIADD3 UR18, UPT, UPT, UR6, 0xc400, URZ ;  /* 0x0000c40006127890 */ /* 0x000fe4000fffe0ff */
[----:B------:R-:W-:Y:S02]  /*34b0*/  USHF.R.S32.HI UR5, URZ, 0x1f, UR7 ;  /* 0x0000001fff057899 */ /* 0x000fe40008011407 */
[----:B------:R-:W-:Y:S02]  /*34c0*/  USHF.R.U32.HI UR11, URZ, 0x4, UR11 ;  /* 0x00000004ff0b7899 */ /* 0x000fe4000801160b */
[----:B------:R-:W-:Y:S02]  /*34d0*/  ULEA.HI UR5, UR5, UR7, URZ, 0x5 ;  /* 0x0000000705057291 */ /* 0x000fe4000f8f28ff */
[----:B------:R-:W-:Y:S02]  /*34e0*/  USHF.R.U32.HI UR18, URZ, 0x4, UR18 ;  /* 0x00000004ff127899 */ /* 0x000fe40008011612 */
[----:B------:R-:W-:-:S02]  /*34f0*/  USHF.R.S32.HI UR5, URZ, 0x5, UR5 ;  /* 0x00000005ff057899 */ /* 0x000fc40008011405 */
[----:B------:R-:W-:Y:S02]  /*3500*/  ULOP3.LUT UR11, UR11, 0x3fff, URZ, 0xc0, !UPT ;  /* 0x00003fff0b0b7892 */ /* 0x000fe4000f8ec0ff */
[----:B------:R-:W-:Y:S02]  /*3510*/  UISETP.LT.AND UP0, UPT, UR5, 0x1, UPT ;  /* 0x000000010500788c */ /* 0x000fe4000bf01270 */
[----:B------:R-:W-:Y:S02]  /*3520*/  ULOP3.LUT UR18, UR18, 0x3fff, URZ, 0xc0, !UPT ;  /* 0x00003fff12127892 */ /* 0x000fe4000f8ec0ff */
[----:B------:R-:W-:Y:S02]  /*3530*/  USEL UR10, UR5, 0x1, !UP0 ;  /* 0x00000001050a7887 */ /* 0x000fe4000c000000 */
[----:B------:R-:W-:Y:S02]  /*3540*/  ULOP3.LUT UR11, UR11, 0x10000, URZ, 0xfc, !UPT ;  /* 0x000100000b0b7892 */ /* 0x000fe4000f8efcff */
[----:B------:R-:W-:-:S02]  /*3550*/  UIADD3 UR10, UPT, UPT, -UR10, URZ, URZ ;  /* 0x000000ff0a0a7290 */ /* 0x000fc4000fffe1ff */
[----:B--2---:R-:W-:Y:S01]  /*3560*/  UISETP.GE.AND UP3, UPT, UR4, 0x1, UPT ;  /* 0x000000010400788c */ /* 0x004fe2000bf66270 */
[----:B-1----:R-:W-:-:S15]  /*3570*/  R2UR UR19, R0 ;  /* 0x00000000001372ca */ /* 0x002fde00000e0000 */
.L_x_70:
[----:B------:R-:W-:Y:S02]  /*3580*/  LEA R0, R10, UR6, 0x3 ;  /* 0x000000060a007c11 */ /* 0x000fe4000f8e18ff */
[----:B------:R-:W-:Y:S02]  /*3590*/  SHF.L.U32 R5, R9, 0x1f, RZ ;  /* 0x0000001f09057819 */ /* 0x000fe400000006ff */
[----:B------:R-:W-:Y:S01]  /*35a0*/  PLOP3.LUT P0, PT, PT, PT, UP3, 0x80, 0x8 ;  /* 0x000000000008781c */ /* 0x000fe20003f0f038 */
[----:B------:R-:W-:Y:S01]  /*35b0*/  VIADD R3, R0, 0x140 ;  /* 0x0000014000037836 */ /* 0x000fe20000000000 */
[----:B-1----:R-:W1:Y:S02]  /*35c0*/  SYNCS.PHASECHK.TRANS64.TRYWAIT P1, [R0+URZ+0x130], R5 ;  /* 0x00013005000075a7 */ /* 0x002e6400080211ff */
[----:B-1--4-:R-:W-:Y:S09]  /*35d0*/  @!P1 BRA `(.L_x_64) ;  /* 0x0000008400d49947 */ /* 0x012ff20003800000 */
.L_x_172:
[----:B------:R-:W-:Y:S01]  /*35e0*/  LEA R4, R10, UR6, 0x4 ;  /* 0x000000060a047c11 */ /* 0x000fe2000f8e20ff */
[----:B------:R-:W-:Y:S01]  /*35f0*/  @UP3 ULEA UR4, UR16, UR6, 0x3 ;  /* 0x0000000610043291 */ /* 0x000fe2000f8e18ff */
[----:B------:R-:W-:Y:S01]  /*3600*/  PLOP3.LUT P2, PT, PT, PT, PT, 0x80, 0x8 ;  /* 0x000000000008781c */ /* 0x000fe20003f4f070 */
[----:B------:R-:W-:Y:S01]  /*3610*/  ULEA UR9, UR17, UR6, 0x3 ;  /* 0x0000000611097291 */ /* 0x000fe2000f8e18ff */
[----:B------:R-:W-:Y:S02]  /*3620*/  PRMT R3, RZ, 0x654, R3 ;  /* 0x00000654ff037816 */ /* 0x000fe40000000003 */
[----:B-1----:R-:W1:Y:S01]  /*3630*/  LDS.128 R4, [R4+0x1a0] ;  /* 0x0001a00004047984 */ /* 0x002e620000000c00 */
[----:B------:R-:W-:Y:S02]  /*3640*/  @P0 SHF.L.U32 R2, R8, 0x1f, RZ ;  /* 0x0000001f08020819 */ /* 0x000fe400000006ff */
[----:B------:R-:W-:Y:S01]  /*3650*/  SHF.L.U32 R0, R11, 0x1f, RZ ;  /* 0x0000001f0b007819 */ /* 0x000fe200000006ff */
[----:B------:R-:W-:Y:S01]  /*3660*/  @!PT LDS RZ, [RZ] ;  /* 0x00000000fffff984 */ /* 0x000fe20000000800 */
[----:B------:R-:W-:Y:S01]  /*3670*/  @!PT LDS RZ, [RZ] ;  /* 0x00000000fffff984 */ /* 0x000fe20000000800 */
[----:B------:R-:W-:Y:S01]  /*3680*/  @!PT LDS RZ, [RZ] ;  /* 0x00000000fffff984 */ /* 0x000fe20000000800 */
[----:B------:R-:W-:Y:S01]  /*3690*/  @!PT LDS RZ, [RZ] ;  /* 0x00000000fffff984 */ /* 0x000fe20000000800 */
[----:B------:R2:W-:Y:S06]  /*36a0*/  MEMBAR.ALL.CTA ;  /* 0x0000000000007992 */ /* 0x0005ec0000008000 */
[----:B--2---:R-:W2:Y:S02]  /*36b0*/  FENCE.VIEW.ASYNC.S ;  /* 0x00000000000073c6 */ /* 0x004ea40000000000 */
[----:B--2---:R2:W-:Y:S01]  /*36c0*/  SYNCS.ARRIVE.TRANS64.RED.A1T0 RZ, [R3+URZ], RZ ;  /* 0x000000ff03ff79a7 */ /* 0x0045e200081004ff */
[----:B------:R2:W4:Y:S01]  /*36d0*/  @P0 SYNCS.PHASECHK.TRANS64.TRYWAIT P2, [UR4], R2 ;  /* 0x00000002ff0005a7 */ /* 0x0005220008041104 */
[----:B-1----:R-:W-:Y:S01]  /*36e0*/  LOP3.LUT P1, RZ, R6, 0x1, RZ, 0xc0, !PT ;  /* 0x0000000106ff7812 */ /* 0x002fe2000782c0ff */
[----:B------:R-:W1:Y:S02]  /*36f0*/  SYNCS.PHASECHK.TRANS64.TRYWAIT P0, [UR9+0x160], R0 ;  /* 0x00016000ff0075a7 */ /* 0x000e640008001109 */
[----:B-12-4-:R-:W-:Y:S10]  /*3700*/  @!P0 BRA `(.L_x_65) ;  /* 0x00000084009c8947 */ /* 0x016ff40003800000 */
.L_x_174:
[----:B------:R-:W-:Y:S01]  /*3710*/  IADD3 R10, PT, PT, R10, 0x1, RZ ;  /* 0x000000010a0a7810 */ /* 0x000fe20007ffe0ff */
[----:B------:R-:W-:Y:S06]  /*3720*/  BRA.U !UP3, `(.L_x_66) ;  /* 0x000000010b8c7547 */ /* 0x000fec000b800000 */
[----:B------:R-:W-:Y:S02]  /*3730*/  ULEA UR8, UR17, UR19, 0x8 ;  /* 0x0000001311087291 */ /* 0x000fe4000f8e40ff */
[----:B------:R-:W-:Y:S01]  /*3740*/  UPLOP3.LUT UP4, UPT, UPT, UPT, UPT, 0x40, 0x4 ;  /* 0x000000000004789c */ /* 0x000fe20003f8e870 */
[----:B------:R-:W-:Y:S01]  /*3750*/  UMOV UR15, UR10 ;  /* 0x0000000a000f7c82 */ /* 0x000fe20008000000 */
[----:B------:R-:W-:Y:S01]  /*3760*/  UMOV UR14, UR5 ;  /* 0x00000005000e7c82 */ /* 0x000fe20008000000 */
[----:B------:R-:W-:-:S08]  /*3770*/  UMOV UR13, UR16 ;  /* 0x00000010000d7c82 */ /* 0x000fd00008000000 */
.L_x_69:
[----:B------:R-:W-:Y:S02]  /*3780*/  UIADD3 UR15, UPT, UPT, UR15, 0x1, URZ ;  /* 0x000000010f0f7890 */ /* 0x000fe4000fffe0ff */
[----:B--2---:R-:W-:Y:S02]  /*3790*/  ULEA UR7, UR13, UR6, 0x3 ;  /* 0x000000060d077291 */ /* 0x004fe4000f8e18ff */
[----:B------:R-:W-:Y:S01]  /*37a0*/  UISETP.NE.AND UP0, UPT, UR15, URZ, UPT ;  /* 0x000000ff0f00728c */ /* 0x000fe2000bf05270 */
[----:B----4-:R-:W-:Y:S10]  /*37b0*/  @P2 BRA `(.L_x_67) ;  /* 0x00000000000c2947 */ /* 0x010ff40003800000 */
[----:B-1----:R-:W-:Y:S04]  /*37c0*/  SHF.L.U32 R3, R8, 0x1f, RZ ;  /* 0x0000001f08037819 */ /* 0x002fe800000006ff */
[----:B------:R-:W1:Y:S02]  /*37d0*/  SYNCS.PHASECHK.TRANS64.TRYWAIT P0, [UR7], R3 ;  /* 0x00000003ff0075a7 */ /* 0x000e640008001107 */
[----:B-1----:R-:W-:Y:S05]  /*37e0*/  @!P0 BRA `(.L_x_68) ;  /* 0x00000084007c8947 */ /* 0x002fea0003800000 */
.L_x_67:
[----:B------:R-:W-:Y:S01]  /*37f0*/  UISETP.NE.AND UP1, UPT, UR14, 0x1, UPT ;  /* 0x000000010e00788c */ /* 0x000fe2000bf25270 */
[----:B------:R-:W-:Y:S01]  /*3800*/  PLOP3.LUT P2, PT, PT, PT, PT, 0x80, 0x8 ;  /* 0x000000000008781c */ /* 0x000fe20003f4f070 */
[----:B------:R-:W-:Y:S02]  /*3810*/  UIADD3 UR16, UPT, UPT, UR13, 0x1, URZ ;  /* 0x000000010d107890 */ /* 0x000fe4000fffe0ff */
[----:B------:R-:W-:Y:S02]  /*3820*/  ULEA UR22, UR13, UR11, 0x9 ;  /* 0x0000000b0d167291 */ /* 0x000fe4000f8e48ff */
[----:B------:R-:W-:Y:S01]  /*3830*/  UISETP.NE.AND UP2, UPT, UR16, 0xe, UPT ;  /* 0x0000000e1000788c */ /* 0x000fe2000bf45270 */
[----:B------:R-:W-:Y:S01]  /*3840*/  PLOP3.LUT P0, PT, PT, PT, UP1, 0x80, 0x8 ;  /* 0x000000000008781c */ /* 0x000fe20003f0f018 */
[----:B------:R-:W-:Y:S02]  /*3850*/  UIADD3 UR7, UPT, UPT, UR7, 0x70, URZ ;  /* 0x0000007007077890 */ /* 0x000fe4000fffe0ff */
[----:B------:R-:W-:Y:S02]  /*3860*/  USEL UR12, URZ, 0x1, UP2 ;  /* 0x00000001ff0c7887 */ /* 0x000fe40009000000 */
[----:B------:R-:W-:Y:S01]  /*3870*/  USEL UR16, UR16, URZ, UP2 ;  /* 0x000000ff10107287 */ /* 0x000fe20009000000 */
[----:B------:R-:W-:Y:S01]  /*3880*/  UMOV UR23, 0xc0004010 ;  /* 0xc000401000177882 */ /* 0x000fe20000000000 */
[----:B------:R-:W-:Y:S02]  /*3890*/  UMOV UR25, 0x40004040 ;  /* 0x4000404000197882 */ /* 0x000fe40000000000 */
[----:B------:R-:W-:Y:S01]  /*38a0*/  @UP1 ULEA UR4, UR16, UR6, 0x3 ;  /* 0x0000000610041291 */ /* 0x000fe2000f8e18ff */
[----:B------:R-:W-:Y:S01]  /*38b0*/  LOP3.LUT R8, R8, UR12, RZ, 0x3c, !PT ;  /* 0x0000000c08087c12 */ /* 0x000fe2000f8e3cff */
[----:B------:R-:W-:Y:S03]  /*38c0*/  UIADD3 UR14, UPT, UPT, UR14, -0x1, URZ ;  /* 0xffffffff0e0e7890 */ /* 0x000fe6000fffe0ff */
[----:B-1----:R-:W-:Y:S04]  /*38d0*/  @P0 SHF.L.U32 R0, R8, 0x1f, RZ ;  /* 0x0000001f08000819 */ /* 0x002fe800000006ff */
[----:B------:R2:W4:Y:S01]  /*38e0*/  @P0 SYNCS.PHASECHK.TRANS64.TRYWAIT P2, [UR4], R0 ;  /* 0x00000000ff0005a7 */ /* 0x0005220008041104 */
[----:B------:R-:W-:Y:S03]  /*38f0*/  USHF.L.U32 UR4, UR13, 0x8, URZ ;  /* 0x000000080d047899 */ /* 0x000fe600080006ff */
[----:B------:R-:W-:Y:S01]  /*3900*/  UMOV UR13, UR16 ;  /* 0x00000010000d7c82 */ /* 0x000fe20008000000 */
[----:B------:R-:W-:Y:S09]  /*3910*/  UIADD3 UR24, UPT, UPT, UR18, UR4, URZ ;  /* 0x0000000412187290 */ /* 0x000ff2000fffe0ff */
[----:B------:R2:W-:Y:S01]  /*3920*/  UTCQMMA gdesc[UR24], gdesc[UR22], tmem[UR8], tmem[UR20], idesc[UR21], UP4 ;  /* 0x00ff1416180075ea */ /* 0x0005e2000a000308 */
[----:B------:R-:W-:Y:S01]  /*3930*/  UPLOP3.LUT UP4, UPT, UPT, UPT, UPT, 0x80, 0x8 ;  /* 0x000000000008789c */ /* 0x000fe20003f8f070 */
[----:B------:R2:W-:Y:S01]  /*3940*/  UTCBAR [UR7], URZ ;  /* 0x000000ff070073e9 */ /* 0x0005e200080000ff */
[----:B------:R-:W-:Y:S09]  /*3950*/  BRA.U UP0, `(.L_x_69) ;  /* 0xfffffffd00887547 */ /* 0x000ff2000b83ffff */
.L_x_66:
[----:B------:R-:W-:Y:S01]  /*3960*/  UIADD3 UR17, UPT, UPT, UR17, 0x1, URZ ;  /* 0x0000000111117890 */ /* 0x000fe2000fffe0ff */
[C---:B------:R-:W-:Y:S01]  /*3970*/  ISETP.NE.AND P0, PT, R10.reuse, 0x2, PT ;  /* 0x000000020a00780c */ /* 0x040fe20003f05270 */
[----:B------:R-:W-:Y:S02]  /*3980*/  UIADD3 UR9, UPT, UPT, UR9, 0x150, URZ ;  /* 0x0000015009097890 */ /* 0x000fe4000fffe0ff */
[----:B------:R-:W-:Y:S01]  /*3990*/  UISETP.NE.AND UP0, UPT, UR17, 0x2, UPT ;  /* 0x000000021100788c */ /* 0x000fe2000bf05270 */
[----:B-12---:R-:W-:Y:S02]  /*39a0*/  SEL R0, RZ, 0x1, P0 ;  /* 0x00000001ff007807 */ /* 0x006fe40000000000 */
[----:B------:R-:W-:Y:S01]  /*39b0*/  SEL R10, R10, RZ, P0 ;  /* 0x000000ff0a0a7207 */ /* 0x000fe20000000000 */
[----:B------:R-:W-:Y:S01]  /*39c0*/  USEL UR4, URZ, 0x1, UP0 ;  /* 0x00000001ff047887 */ /* 0x000fe20008000000 */
[----:B------:R-:W-:Y:S01]  /*39d0*/  LOP3.LUT R9, R9, R0, RZ, 0x3c, !PT ;  /* 0x0000000009097212 */ /* 0x000fe200078e3cff */
[----:B------:R-:W-:Y:S01]  /*39e0*/  USEL UR17, UR17, URZ, UP0 ;  /* 0x000000ff11117287 */ /* 0x000fe20008000000 */
[----:B------:R1:W-:Y:S03]  /*39f0*/  UTCBAR [UR9], URZ ;  /* 0x000000ff090073e9 */ /* 0x0003e600080000ff */
[----:B------:R-:W-:Y:S01]  /*3a00*/  LOP3.LUT R11, R11, UR4, RZ, 0x3c, !PT ;  /* 0x000000040b0b7c12 */ /* 0x000fe2000f8e3cff */
[----:B------:R-:W-:Y:S07]  /*3a10*/  @P1 BRA `(.L_x_70) ;  /* 0xfffffff800d81947 */ /* 0x000fee000383ffff */
[----:B------:R-:W2:Y:S01]  /*3a20*/  S2UR UR4, SR_CgaCtaId ;  /* 0x00000000000479c3 */ /* 0x000ea20000008800 */
[----:B------:R-:W-:Y:S01]  /*3a30*/  ELECT P0, URZ, PT ;  /* 0x0000000000ff782f */ /* 0x000fe20003800000 */
[----:B------:R-:W-:Y:S01]  /*3a40*/  IMAD.MOV.U32 R0, RZ, RZ, 0x1 ;  /* 0x00000001ff007424 */ /* 0x000fe200078e00ff */
[----:B------:R-:W-:Y:S01]  /*3a50*/  UIADD3 UR6, UPT, UPT, UR6, 0x160, URZ ;  /* 0x0000016006067890 */ /* 0x000fe2000fffe0ff */
[----:B------:R-:W-:Y:S01]  /*3a60*/  SHF.L.U32 R3, R11, 0x1f, RZ ;  /* 0x0000001f0b037819 */ /* 0x000fe200000006ff */
[----:B------:R-:W-:-:S03]  /*3a70*/  UMOV UR5, 0x40 ;  /* 0x0000004000057882 */ /* 0x000fc60000000000 */
[----:B------:R-:W-:Y:S01]  /*3a80*/  UVIRTCOUNT.DEALLOC.SMPOOL 0x80 ;  /* 0x000000800000784c */ /* 0x000fe20000000000 */
[----:B--2---:R-:W-:Y:S02]  /*3a90*/  ULEA UR4, UR4, UR5, 0x18 ;  /* 0x0000000504047291 */ /* 0x004fe4000f8ec0ff */
[----:B------:R-:W-:-:S07]  /*3aa0*/  ULEA UR5, UR17, UR6, 0x3 ;  /* 0x0000000611057291 */ /* 0x000fce000f8e18ff */
[----:B------:R2:W-:Y:S02]  /*3ab0*/  @P0 STS.U8 [UR4+0x1c], R0 ;  /* 0x00001c00ff000988 */ /* 0x0005e40008000004 */
[----:B------:R-:W3:Y:S02]  /*3ac0*/  SYNCS.PHASECHK.TRANS64.TRYWAIT P0, [UR5], R3 ;  /* 0x00000003ff0075a7 */ /* 0x000ee40008001105 */
[----:B--23--:R-:W-:Y:S05]  /*3ad0*/  @!P0 BRA `(.L_x_71) ;  /* 0x0000008000d88947 */ /* 0x00cfea0003800000 */
.L_x_177:
[----:B------:R-:W-:-:S04]  /*3ae0*/  UIADD3 UR7, UPT, UPT, UR17, 0x1, URZ ;  /* 0x0000000111077890 */ /* 0x000fc8000fffe0ff */
[----:B------:R-:W-:-:S04]  /*3af0*/  UISETP.NE.AND UP0, UPT, UR7, 0x2, UPT ;  /* 0x000000020700788c */ /* 0x000fc8000bf05270 */
[----:B------:R-:W-:Y:S02]  /*3b00*/  USEL UR5, URZ, 0x1, UP0 ;  /* 0x00000001ff057887 */ /* 0x000fe40008000000 */
[----:B------:R-:W-:-:S04]  /*3b10*/  USEL UR7, UR7, URZ, UP0 ;  /* 0x000000ff07077287 */ /* 0x000fc80008000000 */
[----:B------:R-:W-:Y:S01]  /*3b20*/  ULEA UR7, UR7, UR6, 0x3 ;  /* 0x0000000607077291 */ /* 0x000fe2000f8e18ff */
[----:B--2---:R-:W-:-:S04]  /*3b30*/  LOP3.LUT R3, R11, UR5, RZ, 0x3c, !PT ;  /* 0x000000050b037c12 */ /* 0x004fc8000f8e3cff */
[----:B------:R-:W-:-:S04]  /*3b40*/  SHF.L.U32 R3, R3, 0x1f, RZ ;  /* 0x0000001f03037819 */ /* 0x000fc800000006ff */
[----:B------:R-:W2:Y:S02]  /*3b50*/  SYNCS.PHASECHK.TRANS64.TRYWAIT P0, [UR7], R3 ;  /* 0x00000003ff0075a7 */ /* 0x000ea40008001107 */
[----:B--2---:R-:W-:Y:S05]  /*3b60*/  @!P0 BRA `(.L_x_72) ;  /* 0x0000008000cc8947 */ /* 0x004fea0003800000 */
.L_x_179:
[----:B------:R-:W-:Y:S01]  /*3b70*/  NOP ;  /* 0x0000000000007918 */ /* 0x000fe20000000000 */
[----:B--2---:R-:W2:Y:S01]  /*3b80*/  LDS R0, [UR4+0x14] ;  /* 0x00001404ff007984 */ /* 0x004ea20008000800 */
[----:B------:R-:W-:Y:S01]  /*3b90*/  ULOP3.LUT UR6, UR19, 0xffff, URZ, 0xc0, !UPT ;  /* 0x0000ffff13067892 */ /* 0x000fe2000f8ec0ff */
[----:B------:R-:W-:Y:S01]  /*3ba0*/  UMOV UR8, 0xffff ;  /* 0x0000ffff00087882 */ /* 0x000fe20000000000 */
[----:B------:R-:W-:Y:S02]  /*3bb0*/  UMOV UR5, 0x1 ;  /* 0x0000000100057882 */ /* 0x000fe40000000000 */
[----:B------:R-:W-:-:S04]  /*3bc0*/  USHF.R.U32.HI UR6, URZ, 0x5, UR6 ;  /* 0x00000005ff067899 */ /* 0x000fc80008011606 */
[----:B------:R-:W-:Y:S02]  /*3bd0*/  USHF.L.U32 UR8, UR8, UR6, URZ ;  /* 0x0000000608087299 */ /* 0x000fe400080006ff */
[----:B------:R-:W-:-:S04]  /*3be0*/  USHF.L.U32 UR5, UR5, UR6, URZ ;  /* 0x0000000605057299 */ /* 0x000fc800080006ff */
[----:B--2---:R-:W-:-:S04]  /*3bf0*/  LOP3.LUT R0, R0, UR8, RZ, 0xc0, !PT ;  /* 0x0000000800007c12 */ /* 0x004fc8000f8ec0ff */
[----:B------:R-:W-:-:S13]  /*3c00*/  ISETP.NE.AND P0, PT, R0, UR8, PT ;  /* 0x0000000800007c0c */ /* 0x000fda000bf05270 */
[----:B------:R-:W-:Y:S05]  /*3c10*/  @P0 BRA `(.L_x_73) ;  /* 0x0000000000580947 */ /* 0x000fea0003800000 */
[----:B------:R-:W2:Y:S02]  /*3c20*/  LDS R0, [UR4+0x18] ;  /* 0x00001804ff007984 */ /* 0x000ea40008000800 */
[----:B--2---:R-:W-:-:S04]  /*3c30*/  LOP3.LUT R0, R0, UR5, RZ, 0xc0, !PT ;  /* 0x0000000500007c12 */ /* 0x004fc8000f8ec0ff */
[----:B------:R-:W-:-:S13]  /*3c40*/  ISETP.NE.AND P0, PT, R0, UR5, PT ;  /* 0x0000000500007c0c */ /* 0x000fda000bf05270 */
[----:B------:R-:W-:Y:S05]  /*3c50*/  @P0 BRA `(.L_x_74) ;  /* 0x00000000003c0947 */ /* 0x000fea0003800000 */
[----:B------:R-:W2:Y:S01]  /*3c60*/  S2R R2, SR_LANEID ;  /* 0x0000000000027919 */ /* 0x000ea20000000000 */
[----:B------:R-:W-:Y:S01]  /*3c70*/  ULOP3.LUT UR8, URZ, UR8, URZ, 0x33, !UPT ;  /* 0x00000008ff087292 */ /* 0x000fe2000f8e33ff */
[----:B------:R-:W-:Y:S01]  /*3c80*/  LOP3.LUT R4, RZ, UR5, RZ, 0x33, !PT ;  /* 0x00000005ff047c12 */ /* 0x000fe2000f8e33ff */
[----:B------:R-:W-:Y:S02]  /*3c90*/  VOTEU.ANY UR7, UPT, PT ;  /* 0x0000000000077886 */ /* 0x000fe400038e0100 */
[----:B------:R-:W-:Y:S01]  /*3ca0*/  UFLO.U32 UR7, UR7 ;  /* 0x00000007000772bd */ /* 0x000fe200080e0000 */
[----:B------:R-:W3:Y:S01]  /*3cb0*/  REDUX UR5, R4 ;  /* 0x00000000040573c4 */ /* 0x000ee20000000000 */
[----:B------:R-:W-:-:S06]  /*3cc0*/  IMAD.U32 R0, RZ, RZ, UR8 ;  /* 0x00000008ff007e24 */ /* 0x000fcc000f8e00ff */
[----:B------:R1:W-:Y:S01]  /*3cd0*/  UTCATOMSWS.AND URZ, UR8 ;  /* 0x0000000800ff79e3 */ /* 0x0003e20008000000 */
[----:B------:R-:W4:Y:S01]  /*3ce0*/  REDUX UR6, R0 ;  /* 0x00000000000673c4 */ /* 0x000f220000000000 */
[----:B--2---:R-:W-:Y:S01]  /*3cf0*/  ISETP.EQ.U32.AND P0, PT, R2, UR7, PT ;  /* 0x0000000702007c0c */ /* 0x004fe2000bf02070 */
[----:B---3--:R-:W-:Y:S01]  /*3d00*/  IMAD.U32 R2, RZ, RZ, UR5 ;  /* 0x00000005ff027e24 */ /* 0x008fe2000f8e00ff */
[----:B----4-:R-:W-:-:S11]  /*3d10*/  MOV R3, UR6 ;  /* 0x0000000600037c02 */ /* 0x010fd60008000f00 */
[----:B------:R1:W-:Y:S04]  /*3d20*/  @P0 ATOMS.AND RZ, [UR4+0x14], R3 ;  /* 0x00001403ffff098c */ /* 0x0003e8000a800004 */
[----:B------:R1:W-:Y:S01]  /*3d30*/  @P0 ATOMS.AND RZ, [UR4+0x18], R2 ;  /* 0x00001802ffff098c */ /* 0x0003e2000a800004 */
[----:B------:R-:W-:Y:S05]  /*3d40*/  BRA `(.L_x_75) ;  /* 0x0000000000147947 */ /* 0x000fea0003800000 */
.L_x_74:
[----:B------:R-:W-:Y:S02]  /*3d50*/  MOV R2, 0x3d70 ;  /* 0x00003d7000027802 */ /* 0x000fe40000000f00 */
[----:B-1--45:R-:W-:Y:S05]  /*3d60*/  CALL.REL.NOINC `($__internal_0_$__cuda_sm10x_tcgen05_guardrail_trap_col_being_dealloced_not_returned_by_alloc) ;  /* 0x0000008400b07944 */ /* 0x032fea0003c00000 */
[----:B------:R-:W-:Y:S05]  /*3d70*/  BRA `(.L_x_75) ;  /* 0x0000000000087947 */ /* 0x000fea0003800000 */
.L_x_73:
[----:B------:R-:W-:Y:S02]  /*3d80*/  MOV R2, 0x3da0 ;  /* 0x00003da000027802 */ /* 0x000fe40000000f00 */
[----:B-1--45:R-:W-:Y:S05]  /*3d90*/  CALL.REL.NOINC `($__internal_2_$__cuda_sm10x_tcgen05_guardrail_trap_unallocated_columns_being_dealloced) ;  /* 0x0000008400bc7944 */ /* 0x032fea0003c00000 */
.L_x_75:
[----:B------:R-:W-:Y:S01]  /*3da0*/  NOP ;  /* 0x0000000000007918 */ /* 0x000fe20000000000 */
[----:B-1----:R-:W-:Y:S05]  /*3db0*/  EXIT ;  /* 0x000000000000794d */ /* 0x002fea0003800000 */
.L_x_59:
[----:B------:R-:W-:-:S09]  /*3dc0*/  UISETP.NE.OR UP2, UPT, UR8, 0x3, !UP2 ;  /* 0x000000030800788c */ /* 0x000fd2000d745670 */
[----:B------:R-:W-:Y:S05]  /*3dd0*/  BRA.U UP2, `(.L_x_76) ;  /* 0x0000001102147547 */ /* 0x000fea000b800000 */
[----:B------:R-:W1:Y:S01]  /*3de0*/  LDC R0, c[0x0][0xb30] ;  /* 0x0002cc00ff007b82 */ /* 0x000e620000000800 */
[----:B------:R-:W2:Y:S01]  /*3df0*/  LDCU.64 UR8, c[0x0][0x888] ;  /* 0x00011100ff0877ac */ /* 0x000ea20008000a00 */
[----:B------:R-:W-:Y:S02]  /*3e00*/  HFMA2 R29, -RZ, RZ, 0, 0 ;  /* 0x00000000ff1d7431 */ /* 0x000fe400000001ff */
[----:B------:R-:W-:Y:S01]  /*3e10*/  IMAD.MOV.U32 R31, RZ, RZ, 0x1 ;  /* 0x00000001ff1f7424 */ /* 0x000fe200078e00ff */
[----:B------:R-:W-:Y:S01]  /*3e20*/  MOV R23, 0x2000 ;  /* 0x0000200000177802 */ /* 0x000fe20000000f00 */
[----:B------:R-:W4:Y:S01]  /*3e30*/  LDCU.64 UR4, c[0x0][0x890] ;  /* 0x00011200ff0477ac */ /* 0x000f220008000a00 */
[----:B------:R-:W-:Y:S01]  /*3e40*/  IMAD.MOV.U32 R30, RZ, RZ, RZ ;  /* 0x000000ffff1e7224 */ /* 0x000fe200078e00ff */
[----:B------:R-:W3:Y:S01]  /*3e50*/  LDC R19, c[0x0][0x370] ;  /* 0x0000dc00ff137b82 */ /* 0x000ee20000000800 */
[----:B------:R-:W-:Y:S01]  /*3e60*/  UMOV UR7, 0x400 ;  /* 0x0000040000077882 */ /* 0x000fe20000000000 */
[----:B------:R-:W-:-:S02]  /*3e70*/  UPLOP3.LUT UP1, UPT, UPT, UPT, UPT, 0x40, 0x4 ;  /* 0x000000000004789c */ /* 0x000fc40003f2e870 */
[----:B------:R-:W-:-:S04]  /*3e80*/  ULEA UR7, UR37, UR7, 0x18 ;  /* 0x0000000725077291 */ /* 0x000fc8000f8ec0ff */
[----:B------:R-:W3:Y:S01]  /*3e90*/  LDC R2, c[0x0][0xb0c] ;  /* 0x0002c300ff027b82 */ /* 0x000ee20000000800 */
[----:B------:R-:W-:Y:S02]  /*3ea0*/  UIADD3 UR13, UPT, UPT, UR7, 0xf8, URZ ;  /* 0x000000f8070d7890 */ /* 0x000fe4000fffe0ff */
[----:B--2---:R-:W-:Y:S02]  /*3eb0*/  UISETP.NE.U32.AND UP2, UPT, UR8, URZ, UPT ;  /* 0x000000ff0800728c */ /* 0x004fe4000bf45070 */
[----:B------:R-:W-:Y:S02]  /*3ec0*/  UIADD3 UR33, UPT, UPT, UR7, 0xe0, URZ ;  /* 0x000000e007217890 */ /* 0x000fe4000fffe0ff */
[----:B----4-:R-:W-:Y:S01]  /*3ed0*/  UISETP.NE.U32.AND UP3, UPT, UR4, URZ, UPT ;  /* 0x000000ff0400728c */ /* 0x010fe2000bf65070 */
[----:B------:R-:W2:Y:S01]  /*3ee0*/  LDC R18, c[0x0][0xb20] ;  /* 0x0002c800ff127b82 */ /* 0x000ea20000000800 */
[----:B-1----:R-:W-:Y:S01]  /*3ef0*/  ISETP.NE.AND P1, PT, R0, 0x1, PT ;  /* 0x000000010000780c */ /* 0x002fe20003f25270 */
[----:B------:R-:W-:-:S02]  /*3f00*/  UISETP.NE.AND.EX UP2, UPT, UR9, URZ, UPT, UP2 ;  /* 0x000000ff0900728c */ /* 0x000fc4000bf45320 */
[----:B------:R-:W-:Y:S02]  /*3f10*/  UIADD3 UR25, UPT, UPT, UR7, 0xe8, URZ ;  /* 0x000000e807197890 */ /* 0x000fe4000fffe0ff */
[----:B------:R-:W-:Y:S02]  /*3f20*/  UIADD3 UR17, UPT, UPT, UR7, 0xf0, URZ ;  /* 0x000000f007117890 */ /* 0x000fe4000fffe0ff */
[----:B------:R-:W1:Y:S01]  /*3f30*/  LDC.64 R32, c[0x0][0x348] ;  /* 0x0000d200ff207b82 */ /* 0x000e620000000a00 */
[----:B------:R-:W-:Y:S02]  /*3f40*/  UPRMT UR13, UR37, 0x654, UR13 ;  /* 0x00000654250d7896 */ /* 0x000fe4000800000d */
[----:B------:R-:W-:-:S05]  /*3f50*/  UISETP.NE.AND.EX UP3, UPT, UR5, URZ, UPT, UP3 ;  /* 0x000000ff0500728c */ /* 0x000fca000bf65330 */
[----:B------:R-:W4:Y:S08]  /*3f60*/  LDC.64 R16, c[0x0][0xb10] ;  /* 0x0002c400ff107b82 */ /* 0x000f300000000a00 */
[----:B------:R-:W1:Y:S08]  /*3f70*/  LDC.64 R6, c[0x0][0xb18] ;  /* 0x0002c600ff067b82 */ /* 0x000e700000000a00 */
[----:B------:R-:W1:Y:S08]  /*3f80*/  LDC.64 R4, c[0x0][0xb28] ;  /* 0x0002ca00ff047b82 */ /* 0x000e700000000a00 */
[----:B--23--:R-:W1:Y:S02]  /*3f90*/  LDC R22, c[0x0][0x374] ;  /* 0x0000dd00ff167b82 */ /* 0x00ce640000000800 */
.L_x_87:
[C---:B------:R-:W-:Y:S02]  /*3fa0*/  LEA R0, R30.reuse, UR7, 0x3 ;  /* 0x000000071e007c11 */ /* 0x040fe4000f8e18ff */
[----:B------:R-:W-:Y:S02]  /*3fb0*/  SHF.L.U32 R3, R29, 0x1f, RZ ;  /* 0x0000001f1d037819 */ /* 0x000fe400000006ff */
[----:B------:R-:W-:Y:S02]  /*3fc0*/  LEA R24, R30, UR7, 0x4 ;  /* 0x000000071e187c11 */ /* 0x000fe4000f8e20ff */
[----:B--2---:R-:W2:Y:S02]  /*3fd0*/  SYNCS.PHASECHK.TRANS64.TRYWAIT P0, [R0+URZ+0x130], R3 ;  /* 0x00013003000075a7 */ /* 0x004ea400080011ff */
[----:B--2---:R-:W-:Y:S05]  /*3fe0*/  @!P0 BRA `(.L_x_77) ;  /* 0x0000007c00c48947 */ /* 0x004fea0003800000 */
.L_x_180:
[----:B------:R-:W-:Y:S01]  /*3ff0*/  ISETP.GE.AND P0, PT, R72, 0x1, PT ;  /* 0x000000014800780c */ /* 0x000fe20003f06270 */
[----:B------:R-:W3:Y:S01]  /*4000*/  LDS.128 R24, [R24+0x1a0] ;  /* 0x0001a00018187984 */ /* 0x000ee20000000c00 */
[----:B--2---:R-:W-:Y:S01]  /*4010*/  VIADD R0, R0, 0x140 ;  /* 0x0000014000007836 */ /* 0x004fe20000000000 */
[----:B------:R-:W-:Y:S01]  /*4020*/  @!PT LDS RZ, [RZ] ;  /* 0x00000000fffff984 */ /* 0x000fe20000000800 */
[----:B------:R-:W-:Y:S01]  /*4030*/  @!PT LDS RZ, [RZ] ;  /* 0x00000000fffff984 */ /* 0x000fe20000000800 */
[----:B------:R-:W-:Y:S01]  /*4040*/  @!PT LDS RZ, [RZ] ;  /* 0x00000000fffff984 */ /* 0x000fe20000000800 */
[----:B------:R-:W-:Y:S01]  /*4050*/  @!PT LDS RZ, [RZ] ;  /* 0x00000000fffff984 */ /* 0x000fe20000000800 */
[----:B------:R2:W-:Y:S06]  /*4060*/  MEMBAR.ALL.CTA ;  /* 0x0000000000007992 */ /* 0x0005ec0000008000 */
[----:B--2---:R-:W2:Y:S01]  /*4070*/  FENCE.VIEW.ASYNC.S ;  /* 0x00000000000073c6 */ /* 0x004ea20000000000 */
[----:B------:R-:W-:Y:S04]  /*4080*/  PRMT R0, RZ, 0x654, R0 ;  /* 0x00000654ff007816 */ /* 0x000fe80000000000 */
[----:B--2---:R2:W-:Y:S01]  /*4090*/  SYNCS.ARRIVE.TRANS64.RED.A1T0 RZ, [R0+URZ], RZ ;  /* 0x000000ff00ff79a7 */ /* 0x0045e200081004ff */
[----:B---3--:R-:W-:Y:S11]  /*40a0*/  LOP3.LUT P3, RZ, R26, 0x1, RZ, 0xc0, !PT ;  /* 0x000000011aff7812 */ /* 0x008ff6000786c0ff */
[----:B------:R-:W-:Y:S02]  /*40b0*/  @!UPT UIADD3 URZ, UPT, UPT, URZ, URZ, URZ ;  /* 0x000000fffffff290 */ /* 0x000fe4000fffe0ff */
[----:B------:R-:W-:Y:S02]  /*40c0*/  @P3 MOV R13, R24 ;  /* 0x00000018000d3202 */ /* 0x000fe40000000f00 */
[----:B------:R-:W-:Y:S01]  /*40d0*/  @P3 LOP3.LUT R8, R25, 0xffff, RZ, 0xc0, !PT ;  /* 0x0000ffff19083812 */ /* 0x000fe200078ec0ff */
[----:B--2---:R-:W-:Y:S06]  /*40e0*/  @!P0 BRA `(.L_x_78) ;  /* 0x0000000000a48947 */ /* 0x004fec0003800000 */
[----:B-1----:R-:W-:Y:S01]  /*40f0*/  IMAD.HI.U32 R35, R22, R7, RZ ;  /* 0x0000000716237227 */ /* 0x002fe200078e00ff */
[----:B------:R-:W-:Y:S02]  /*4100*/  ISETP.NE.AND P0, PT, R6, 0x1, PT ;  /* 0x000000010600780c */ /* 0x000fe40003f05270 */
[----:B------:R-:W-:Y:S01]  /*4110*/  ISETP.NE.AND P2, PT, R72, 0x1, PT ;  /* 0x000000014800780c */ /* 0x000fe20003f45270 */
[----:B----4-:R-:W-:Y:S01]  /*4120*/  IMAD.HI.U32 R34, R19, R16, RZ ;  /* 0x0000001013227227 */ /* 0x010fe200078e00ff */
[----:B------:R-:W-:Y:S02]  /*4130*/  SHF.R.U32.HI R35, RZ, R18, R35 ;  /* 0x00000012ff237219 */ /* 0x000fe40000011623 */
[----:B------:R-:W-:Y:S01]  /*4140*/  ISETP.NE.AND P4, PT, R2, 0x1, PT ;  /* 0x000000010200780c */ /* 0x000fe20003f85270 */
[----:B------:R-:W-:Y:S01]  /*4150*/  IMAD.HI.U32 R36, R13, R16, RZ ;  /* 0x000000100d247227 */ /* 0x000fe200078e00ff */
[----:B------:R-:W-:Y:S02]  /*4160*/  SHF.R.U32.HI R34, RZ, R17, R34 ;  /* 0x00000011ff227219 */ /* 0x000fe40000011622 */
[----:B------:R-:W-:Y:S01]  /*4170*/  SEL R3, R22, R35, !P0 ;  /* 0x0000002316037207 */ /* 0x000fe20004000000 */
[C---:B------:R-:W-:Y:S01]  /*4180*/  IMAD.HI.U32 R35, R8.reuse, R7, RZ ;  /* 0x0000000708237227 */ /* 0x040fe200078e00ff */
[----:B------:R-:W-:Y:S02]  /*4190*/  SEL R11, R19, R34, !P4 ;  /* 0x00000022130b7207 */ /* 0x000fe40006000000 */
[----:B------:R-:W-:Y:S01]  /*41a0*/  SHF.R.U32.HI R36, RZ, R17, R36 ;  /* 0x00000011ff247219 */ /* 0x000fe20000011624 */
[----:B------:R-:W-:Y:S01]  /*41b0*/  IMAD.HI.U32 R38, R3, R4, RZ ;  /* 0x0000000403267227 */ /* 0x000fe200078e00ff */
[----:B------:R-:W-:Y:S03]  /*41c0*/  SHF.R.U32.HI R35, RZ, R18, R35 ;  /* 0x00000012ff237219 */ /* 0x000fe60000011623 */
[----:B------:R-:W-:Y:S01]  /*41d0*/  IMAD.HI.U32 R34, R11, R4, RZ ;  /* 0x000000040b227227 */ /* 0x000fe200078e00ff */
[----:B------:R-:W-:Y:S02]  /*41e0*/  @P2 SHF.R.U32.HI R3, RZ, R5, R38 ;  /* 0x00000005ff032219 */ /* 0x000fe40000011626 */
[----:B------:R-:W-:Y:S02]  /*41f0*/  SEL R9, R8, R35, !P0 ;  /* 0x0000002308097207 */ /* 0x000fe40004000000 */
[----:B------:R-:W-:Y:S01]  /*4200*/  @P2 SHF.R.U32.HI R11, RZ, R5, R34 ;  /* 0x00000005ff0b2219 */ /* 0x000fe20000011622 */
[C---:B------:R-:W-:Y:S01]  /*4210*/  IMAD R10, R72.reuse, R3, RZ ;  /* 0x00000003480a7224 */ /* 0x040fe200078e02ff */
[----:B------:R-:W-:Y:S01]  /*4220*/  SEL R3, R13, R36, !P4 ;  /* 0x000000240d037207 */ /* 0x000fe20006000000 */
[C---:B------:R-:W-:Y:S03]  /*4230*/  IMAD.HI.U32 R14, R9.reuse, R4, RZ ;  /* 0x00000004090e7227 */ /* 0x040fe600078e00ff */
[----:B------:R-:W-:Y:S01]  /*4240*/  ISETP.GE.AND P0, PT, R9, R10, PT ;  /* 0x0000000a0900720c */ /* 0x000fe20003f06270 */
[C---:B------:R-:W-:Y:S01]  /*4250*/  IMAD R12, R72.reuse, R11, RZ ;  /* 0x0000000b480c7224 */ /* 0x040fe200078e02ff */
[-C--:B------:R-:W-:Y:S04]  /*4260*/  SHF.R.U32.HI R14, RZ, R5.reuse, R14 ;  /* 0x00000005ff0e7219 */ /* 0x080fe8000001160e */
[----:B------:R-:W-:Y:S02]  /*4270*/  ISETP.GE.OR P0, PT, R3, R12, P0 ;  /* 0x0000000c0300720c */ /* 0x000fe40000706670 */
[----:B------:R-:W-:Y:S05]  /*4280*/  SEL R15, R9, R14, !P2 ;  /* 0x0000000e090f7207 */ /* 0x000fea0005000000 */
[----:B------:R-:W-:Y:S04]  /*4290*/  IMAD.MOV R14, RZ, RZ, -R15 ;  /* 0x000000ffff0e7224 */ /* 0x000fe800078e0a0f */
[----:B------:R-:W-:Y:S02]  /*42a0*/  IMAD R14, R72, R14, R9 ;  /* 0x0000000e480e7224 */ /* 0x000fe400078e0209 */
[C---:B------:R-:W-:Y:S05]  /*42b0*/  @!P0 IMAD.HI.U32 R10, R3.reuse, R4, RZ ;  /* 0x00000004030a8227 */ /* 0x040fea00078e00ff */
[----:B------:R-:W-:Y:S04]  /*42c0*/  @!P0 SHF.R.U32.HI R10, RZ, R5, R10 ;  /* 0x00000005ff0a8219 */ /* 0x000fe8000001160a */
[----:B------:R-:W-:Y:S01]  /*42d0*/  @!P0 SEL R0, R3, R10, !P2 ;  /* 0x0000000a03008207 */ /* 0x000fe20005000000 */
[----:B------:R-:W-:Y:S03]  /*42e0*/  IMAD.MOV R10, RZ, RZ, -R3 ;  /* 0x000000ffff0a7224 */ /* 0x000fe600078e0a03 */
[----:B------:R-:W-:Y:S01]  /*42f0*/  @!P0 IADD3 R15, PT, PT, R15, -R0, RZ ;  /* 0x800000000f0f8210 */ /* 0x000fe20007ffe0ff */
[----:B------:R-:W-:Y:S01]  /*4300*/  @!P0 IMAD R0, R11, R14, R0 ;  /* 0x0000000e0b008224 */ /* 0x000fe200078e0200 */
[----:B------:R-:W-:Y:S01]  /*4310*/  IADD3 R11, PT, PT, -R9, RZ, RZ ;  /* 0x000000ff090b7210 */ /* 0x000fe20007ffe1ff */
[----:B------:R-:W-:Y:S02]  /*4320*/  IMAD R13, R2, R10, R13 ;  /* 0x0000000a020d7224 */ /* 0x000fe400078e020d */
[----:B------:R-:W-:Y:S02]  /*4330*/  @!P0 IMAD R9, R15, R72, R3 ;  /* 0x000000480f098224 */ /* 0x000fe400078e0203 */
[----:B------:R-:W-:Y:S02]  /*4340*/  @!P0 IMAD.MOV.U32 R3, RZ, RZ, R0 ;  /* 0x000000ffff038224 */ /* 0x000fe400078e0000 */
[----:B------:R-:W-:Y:S02]  /*4350*/  IMAD R8, R6, R11, R8 ;  /* 0x0000000b06087224 */ /* 0x000fe400078e0208 */
[----:B------:R-:W-:Y:S02]  /*4360*/  IMAD R13, R3, R2, R13 ;  /* 0x00000002030d7224 */ /* 0x000fe400078e020d */
[----:B------:R-:W-:Y:S02]  /*4370*/  IMAD R8, R9, R6, R8 ;  /* 0x0000000609087224 */ /* 0x000fe400078e0208 */
.L_x_78:
[----:B------:R-:W-:Y:S05]  /*4380*/  BRA.U UP1, `(.L_x_79) ;  /* 0x0000000101107547 */ /* 0x000fea000b800000 */
[----:B------:R-:W-:Y:S04]  /*4390*/  MOV R0, UR6 ;  /* 0x0000000600007c02 */ /* 0x000fe80008000f00 */
[----:B------:R-:W-:Y:S04]  /*43a0*/  SHF.L.U32 R3, R0, 0x1f, RZ ;  /* 0x0000001f00037819 */ /* 0x000fe800000006ff */
[----:B------:R-:W2:Y:S02]  /*43b0*/  SYNCS.PHASECHK.TRANS64.TRYWAIT P0, [UR7+0x128], R3 ;  /* 0x00012803ff0075a7 */ /* 0x000ea40008001107 */
[----:B--2---:R-:W-:Y:S05]  /*43c0*/  @!P0 BRA `(.L_x_80) ;  /* 0x0000007800e08947 */ /* 0x004fea0003800000 */
.L_x_79:
[----:B------:R-:W-:Y:S02]  /*43d0*/  R2UR UR35, R21 ;  /* 0x00000000152372ca */ /* 0x000fe400000e0000 */
[----:B------:R-:W-:Y:S02]  /*43e0*/  R2UR UR34, R20 ;  /* 0x00000000142272ca */ /* 0x000fe400000e0000 */
[----:B------:R-:W-:Y:S02]  /*43f0*/  ISETP.NE.U32.AND P2, PT, RZ, UR4, PT ;  /* 0x00000004ff007c0c */ /* 0x000fe4000bf45070 */
[----:B------:R-:W-:Y:S02]  /*4400*/  SHF.L.U32 R12, R31, 0x1f, RZ ;  /* 0x0000001f1f0c7819 */ /* 0x000fe400000006ff */
[----:B------:R-:W-:Y:S05]  /*4410*/  ISETP.NE.AND.EX P2, PT, RZ, UR5, PT, P2 ;  /* 0x00000005ff007c0c */ /* 0x000fea000bf45320 */
[----:B------:R-:W-:Y:S02]  /*4420*/  USHF.L.U32 UR35, UR35, 0x7, URZ ;  /* 0x0000000723237899 */ /* 0x000fe400080006ff */
[----:B------:R-:W-:Y:S01]  /*4430*/  USHF.L.U32 UR34, UR34, 0x8, URZ ;  /* 0x0000000822227899 */ /* 0x000fe200080006ff */
[----:B------:R-:W-:Y:S11]  /*4440*/  BRA.U !UP3, `(.L_x_81) ;  /* 0x000000010b347547 */ /* 0x000ff6000b800000 */
[----:B------:R-:W-:Y:S01]  /*4450*/  UPLOP3.LUT UP0, UPT, UPT, UPT, UP2, 0x80, 0x8 ;  /* 0x000000000008789c */ /* 0x000fe20003f0f020 */
[----:B--2---:R-:W-:Y:S02]  /*4460*/  HFMA2 R0, -RZ, RZ, 0, 5.9604644775390625e-08 ;  /* 0x00000001ff007431 */ /* 0x004fe400000001ff */
[----:B------:R-:W-:Y:S03]  /*4470*/  IMAD.MOV.U32 R171, RZ, RZ, 0x1 ;  /* 0x00000001ffab7424 */ /* 0x000fe600078e00ff */
[----:B------:R-:W-:Y:S05]  /*4480*/  PLOP3.LUT P0, PT, PT, PT, UP0, 0x80, 0x8 ;  /* 0x000000000008781c */ /* 0x000fea0003f0f008 */
[----:B------:R-:W2:Y:S01]  /*4490*/  @UP0 LDCU.64 UR10, c[0x0][0x888] ;  /* 0x00011100ff0a07ac */ /* 0x000ea20008000a00 */
[----:B------:R-:W-:Y:S07]  /*44a0*/  @UP0 UIMAD UR8, UR36, UR4, URZ ;  /* 0x00000004240802a4 */ /* 0x000fee000f8e02ff */
[----:B------:R-:W-:Y:S01]  /*44b0*/  @!P0 PRMT R171, R0, 0x7610, R171 ;  /* 0x0000761000ab8816 */ /* 0x000fe200000000ab */
[----:B--2---:R-:W-:Y:S03]  /*44c0*/  @UP0 UIMAD.WIDE UR10, UR8, 0x4, UR10 ;  /* 0x00000004080a08a5 */ /* 0x004fe6000f8e020a */
[----:B------:R-:W2:Y:S03]  /*44d0*/  @!UP0 LDCU UR8, c[0x0][0x880] ;  /* 0x00011000ff0887ac */ /* 0x000ea60008000800 */
[----:B------:R-:W-:Y:S01]  /*44e0*/  IMAD.U32 R10, RZ, RZ, UR10 ;  /* 0x0000000aff0a7e24 */ /* 0x000fe2000f8e00ff */
[----:B------:R-:W-:Y:S05]  /*44f0*/  MOV R11, UR11 ;  /* 0x0000000b000b7c02 */ /* 0x000fea0008000f00 */
[----:B-----5:R3:W5:Y:S02]  /*4500*/  @P0 LDG.E R81, desc[UR46][R10.64] ;  /* 0x0000002e0a510981 */ /* 0x020764000c1e1900 */
[----:B--23--:R-:W-:Y:S07]  /*4510*/  @!P0 IMAD.U32 R81, RZ, RZ, UR8 ;  /* 0x00000008ff518e24 */ /* 0x00cfee000f8e00ff */
.L_x_81:
[----:B-----5:R-:W-:Y:S01]  /*4520*/  @!P2 FSETP.EQ.AND P0, PT, R81, RZ, PT ;  /* 0x000000ff5100a20b */ /* 0x020fe20003f02000 */
[----:B------:R-:W-:Y:S01]  /*4530*/  @!UPT UIADD3 URZ, UPT, UPT, URZ, URZ, URZ ;  /* 0x000000fffffff290 */ /* 0x000fe2000fffe0ff */
[----:B------:R-:W-:Y:S11]  /*4540*/  @!P2 BRA `(.L_x_82) ;  /* 0x000000000014a947 */ /* 0x000ff60003800000 */
[----:B------:R-:W-:Y:S02]  /*4550*/  LOP3.LUT P2, RZ, R171, 0xff, RZ, 0xc0, !PT ;  /* 0x000000ffabff7812 */ /* 0x000fe4000784c0ff */
[----:B------:R-:W-:Y:S04]  /*4560*/  PLOP3.LUT P0, PT, PT, PT, UP0, 0x80, 0x8 ;  /* 0x000000000008781c */ /* 0x000fe80003f0f008 */
[----:B------:R-:W-:Y:S07]  /*4570*/  PLOP3.LUT P0, PT, P0, PT, PT, 0x8, 0x80 ;  /* 0x000000000080781c */ /* 0x000fee000070e170 */
[----:B------:R-:W-:Y:S11]  /*4580*/  @P2 FSETP.EQ.AND P0, PT, R81, RZ, PT ;  /* 0x000000ff5100220b */ /* 0x000ff60003f02000 */
[----:B------:R-:W-:Y:S02]  /*4590*/  @!UPT UIADD3 URZ, UPT, UPT, URZ, URZ, URZ ;  /* 0x000000fffffff290 */ /* 0x000fe4000fffe0ff */
.L_x_82:
[----:B------:R-:W3:Y:S01]  /*45a0*/  SYNCS.PHASECHK.TRANS64.TRYWAIT P2, [UR7+0x100], R12 ;  /* 0x0001000cff0075a7 */ /* 0x000ee20008041107 */
[----:B------:R-:W-:Y:S04]  /*45b0*/  ELECT P4, URZ, PT ;  /* 0x0000000000ff782f */ /* 0x000fe80003880000 */
[----:B------:R-:W-:Y:S11]  /*45c0*/  PLOP3.LUT P4, PT, P0, P4, PT, 0xf2, 0x2f ;  /* 0x00000000002f781c */ /* 0x000ff60000789e72 */
[----:B------:R-:W-:Y:S02]  /*45d0*/  @!UPT UIADD3 URZ, UPT, UPT, URZ, URZ, URZ ;  /* 0x000000fffffff290 */ /* 0x000fe4000fffe0ff */
[----:B-1----:R-:W-:Y:S05]  /*45e0*/  @!P4 IADD3 R9, P0, PT, R32, 0x580, RZ ;  /* 0x000005802009c810 */ /* 0x002fea0007f1e0ff */
[----:B--2---:R-:W-:Y:S01]  /*45f0*/  @!P4 IMAD.X R0, RZ, RZ, R33, P0 ;  /* 0x000000ffff00c224 */ /* 0x004fe200000e0621 */
[----:B---3--:R-:W-:Y:S07]  /*4600*/  @!P2 BRA `(.L_x_83) ;  /* 0x000000780068a947 */ /* 0x008fee0003800000 */
.L_x_183:
[----:B------:R-:W-:Y:S01]  /*4610*/  @!P4 R2UR UR8, R0 ;  /* 0x000000000008c2ca */ /* 0x000fe200000e0000 */
[----:B------:R-:W-:Y:S01]  /*4620*/  VOTEU.ALL UP1, P4 ;  /* 0x0000000000ff7886 */ /* 0x000fe20002020000 */
[----:B------:R-:W-:Y:S01]  /*4630*/  @!P4 R2UR UR9, R9 ;  /* 0x000000000909c2ca */ /* 0x000fe200000e0000 */
[----:B------:R-:W-:Y:S01]  /*4640*/  @!P4 IMAD.MOV.U32 R0, RZ, RZ, 0x2000 ;  /* 0x00002000ff00c424 */ /* 0x000fe200078e00ff */
[----:B------:R-:W-:Y:S01]  /*4650*/  UMOV UR10, 0x0 ;  /* 0x00000000000a7882 */ /* 0x000fe20000000000 */
[----:B------:R-:W-:Y:S01]  /*4660*/  UMOV UR11, 0x10000000 ;  /* 0x10000000000b7882 */ /* 0x000fe20000000000 */
[----:B------:R-:W-:Y:S01]  /*4670*/  @!UP1 UIADD3 UR32, UPT, UPT, UR7, 0x200, URZ ;  /* 0x0000020007209890 */ /* 0x000fe2000fffe0ff */
[----:B------:R-:W-:Y:S01]  /*4680*/  @!P4 IADD3 R9, P0, PT, R32, 0x580, RZ ;  /* 0x000005802009c810 */ /* 0x000fe20007f1e0ff */
[----:B------:R-:W-:Y:S05]  /*4690*/  VOTEU.ALL UP1, P4 ;  /* 0x0000000000ff7886 */ /* 0x000fea0002020000 */
[----:B------:R-:W-:Y:S01]  /*46a0*/  IMAD.U32 R11, RZ, RZ, UR8 ;  /* 0x00000008ff0b7e24 */ /* 0x000fe2000f8e00ff */
[----:B------:R-:W-:Y:S01]  /*46b0*/  UPRMT UR8, UR37, 0x654, UR33 ;  /* 0x0000065425087896 */ /* 0x000fe20008000021 */
[----:B------:R-:W-:Y:S03]  /*46c0*/  IMAD.U32 R10, RZ, RZ, UR9 ;  /* 0x00000009ff0a7e24 */ /* 0x000fe6000f8e00ff */
[----:B------:R-:W-:Y:S02]  /*46d0*/  @!P4 R2UR UR15, R11 ;  /* 0x000000000b0fc2ca */ /* 0x000fe400000e0000 */
[----:B------:R-:W-:Y:S11]  /*46e0*/  @!P4 R2UR UR14, R10 ;  /* 0x000000000a0ec2ca */ /* 0x000ff600000e0000 */
[----:B------:R-:W-:Y:S02]  /*46f0*/  @!UPT UIADD3 URZ, UPT, UPT, URZ, URZ, URZ ;  /* 0x000000fffffff290 */ /* 0x000fe4000fffe0ff */
[----:B------:R2:W-:Y:S01]  /*4700*/  @!UP1 UTMALDG.3D [UR32], [UR14], desc[UR10] ;  /* 0x00000a200e0095b4 */ /* 0x0005e20008011000 */
[----:B------:R3:W-:Y:S01]  /*4710*/  @!P4 SYNCS.ARRIVE.TRANS64.RED.A0TR RZ, [UR7+0xe0], R0 ;  /* 0x0000e000ffffc9a7 */ /* 0x0007e20008300407 */
[----:B------:R-:W-:Y:S01]  /*4720*/  SYNCS.ARRIVE.TRANS64.RED.A1T0 RZ, [UR8], RZ ;  /* 0x000000ffffff79a7 */ /* 0x000fe20008100408 */
[----:B---3--:R-:W-:Y:S01]  /*4730*/  @!P4 IMAD.X R0, RZ, RZ, R33, P0 ;  /* 0x000000ffff00c224 */ /* 0x008fe200000e0621 */
[----:B------:R-:W3:Y:S02]  /*4740*/  SYNCS.PHASECHK.TRANS64.TRYWAIT P2, [UR7+0x108], R12 ;  /* 0x0001080cff0075a7 */ /* 0x000ee40008041107 */
[----:B--23--:R-:W-:Y:S05]  /*4750*/  @!P2 BRA `(.L_x_84) ;  /* 0x00000078002ca947 */ /* 0x00cfea0003800000 */
.L_x_185:
        /* <DEDUP_REMOVED lines=8> */
[----:B------:R-:W-:Y:S01]  /*47e0*/  @!UP1 UIADD3 UR24, UPT, UPT, UR7, 0x2200, URZ ;  /* 0x0000220007189890 */ /* 0x000fe2000fffe0ff */
[----:B------:R-:W-:Y:S01]  /*47f0*/  VOTEU.ALL UP1, P4 ;  /* 0x0000000000ff7886 */ /* 0x000fe20002020000 */
[----:B------:R-:W-:Y:S01]  /*4800*/  UMOV UR27, UR35 ;  /* 0x00000023001b7c82 */ /* 0x000fe20008000000 */
[----:B------:R-:W-:Y:S02]  /*4810*/  UMOV UR28, UR36 ;  /* 0x00000024001c7c82 */ /* 0x000fe40008000000 */
[----:B------:R-:W-:Y:S01]  /*4820*/  IMAD.U32 R11, RZ, RZ, UR8 ;  /* 0x00000008ff0b7e24 */ /* 0x000fe2000f8e00ff */
[----:B------:R-:W-:Y:S01]  /*4830*/  UPRMT UR8, UR37, 0x654, UR25 ;  /* 0x0000065425087896 */ /* 0x000fe20008000019 */
[----:B------:R-:W-:Y:S02]  /*4840*/  IMAD.U32 R10, RZ, RZ, UR9 ;  /* 0x00000009ff0a7e24 */ /* 0x000fe4000f8e00ff */
[----:B------:R-:W-:Y:S01]  /*4850*/  @!P4 IMAD.X R20, RZ, RZ, R33, P0 ;  /* 0x000000ffff14c224 */ /* 0x000fe200000e0621 */
[----:B------:R-:W-:Y:S02]  /*4860*/  @!P4 R2UR UR15, R11 ;  /* 0x000000000b0fc2ca */ /* 0x000fe400000e0000 */
[----:B------:R-:W-:Y:S11]  /*4870*/  @!P4 R2UR UR14, R10 ;  /* 0x000000000a0ec2ca */ /* 0x000ff600000e0000 */
[----:B------:R-:W-:Y:S02]  /*4880*/  @!UPT UIADD3 URZ, UPT, UPT, URZ, URZ, URZ ;  /* 0x000000fffffff290 */ /* 0x000fe4000fffe0ff */
[----:B------:R2:W-:Y:S01]  /*4890*/  @!UP1 UTMALDG.3D [UR24], [UR14], desc[UR10] ;  /* 0x00000a180e0095b4 */ /* 0x0005e20008011000 */
[----:B------:R2:W-:Y:S01]  /*48a0*/  @!P4 SYNCS.ARRIVE.TRANS64.RED.A0TR RZ, [UR7+0xe8], R0 ;  /* 0x0000e800ffffc9a7 */ /* 0x0005e20008300407 */
[----:B------:R-:W-:Y:S01]  /*48b0*/  SYNCS.ARRIVE.TRANS64.RED.A1T0 RZ, [UR8], RZ ;  /* 0x000000ffffff79a7 */ /* 0x000fe20008100408 */
[----:B------:R-:W3:Y:S02]  /*48c0*/  SYNCS.PHASECHK.TRANS64.TRYWAIT P2, [UR7+0x110], R12 ;  /* 0x0001100cff0075a7 */ /* 0x000ee40008041107 */
[----:B--23--:R-:W-:Y:S05]  /*48d0*/  @!P2 BRA `(.L_x_85) ;  /* 0x0000007400e4a947 */ /* 0x00cfea0003800000 */
.L_x_187:
[----:B------:R-:W2:Y:S01]  /*48e0*/  LDC.64 R14, c[0x0][0xb10] ;  /* 0x0002c400ff0e7b82 */ /* 0x000ea20000000a00 */
[----:B------:R-:W-:Y:S01]  /*48f0*/  @!P4 R2UR UR8, R20 ;  /* 0x000000001408c2ca */ /* 0x000fe200000e0000 */
[----:B------:R-:W-:Y:S01]  /*4900*/  VOTEU.ALL UP1, P4 ;  /* 0x0000000000ff7886 */ /* 0x000fe20002020000 */
[----:B------:R-:W-:Y:S01]  /*4910*/  @!P4 R2UR UR9, R21 ;  /* 0x000000001509c2ca */ /* 0x000fe200000e0000 */
[----:B------:R-:W-:Y:S01]  /*4920*/  UMOV UR10, 0x0 ;  /* 0x00000000000a7882 */ /* 0x000fe20000000000 */
[----:B------:R-:W-:Y:S03]  /*4930*/  UMOV UR11, 0x10000000 ;  /* 0x10000000000b7882 */ /* 0x000fe60000000000 */
[----:B------:R-:W3:Y:S01]  /*4940*/  LDC.64 R10, c[0x0][0xb18] ;  /* 0x0002c600ff0a7b82 */ /* 0x000ee20000000a00 */
[----:B------:R-:W-:Y:S01]  /*4950*/  @!UP1 UIADD3 UR18, UPT, UPT, UR34, 0x80, URZ ;  /* 0x0000008022129890 */ /* 0x000fe2000fffe0ff */
[----:B------:R-:W-:Y:S01]  /*4960*/  @P3 SHF.R.U32.HI R28, RZ, 0x10, R25 ;  /* 0x00000010ff1c3819 */ /* 0x000fe20000011619 */
[----:B------:R-:W-:Y:S01]  /*4970*/  @!UP1 UIADD3 UR16, UPT, UPT, UR7, 0x4200, URZ ;  /* 0x0000420007109890 */ /* 0x000fe2000fffe0ff */
[----:B------:R-:W-:Y:S01]  /*4980*/  VIADD R30, R30, 0x1 ;  /* 0x000000011e1e7836 */ /* 0x000fe20000000000 */
[----:B------:R-:W-:Y:S03]  /*4990*/  VOTEU.ALL UP1, P4 ;  /* 0x0000000000ff7886 */ /* 0x000fe60002020000 */
[----:B------:R-:W5:Y:S01]  /*49a0*/  @!P1 LDC R0, c[0x0][0xb20] ;  /* 0x0002c800ff009b82 */ /* 0x000f620000000800 */
[----:B------:R-:W-:Y:S01]  /*49b0*/  UMOV UR19, UR35 ;  /* 0x0000002300137c82 */ /* 0x000fe20008000000 */
[----:B------:R-:W-:Y:S01]  /*49c0*/  IMAD.U32 R21, RZ, RZ, UR8 ;  /* 0x00000008ff157e24 */ /* 0x000fe2000f8e00ff */
[----:B------:R-:W-:Y:S05]  /*49d0*/  UMOV UR20, UR36 ;  /* 0x0000002400147c82 */ /* 0x000fea0008000000 */
[----:B-1----:R-:W1:Y:S01]  /*49e0*/  @!P1 LDC R3, c[0x0][0xb0c] ;  /* 0x0002c300ff039b82 */ /* 0x002e620000000800 */
[----:B------:R-:W-:Y:S01]  /*49f0*/  IMAD.U32 R20, RZ, RZ, UR9 ;  /* 0x00000009ff147e24 */ /* 0x000fe2000f8e00ff */
[----:B------:R-:W-:Y:S01]  /*4a00*/  UPRMT UR8, UR37, 0x654, UR17 ;  /* 0x0000065425087896 */ /* 0x000fe20008000011 */
[----:B------:R-:W-:Y:S03]  /*4a10*/  @!P4 R2UR UR15, R21 ;  /* 0x00000000150fc2ca */ /* 0x000fe600000e0000 */
[----:B------:R-:W-:Y:S01]  /*4a20*/  @!P4 R2UR UR14, R20 ;  /* 0x00000000140ec2ca */ /* 0x000fe200000e0000 */
[----:B------:R-:W-:Y:S11]  /*4a30*/  @!P4 IMAD.MOV.U32 R20, RZ, RZ, 0x2000 ;  /* 0x00002000ff14c424 */ /* 0x000ff600078e00ff */
[----:B------:R-:W-:Y:S01]  /*4a40*/  @!UPT UIADD3 URZ, UPT, UPT, URZ, URZ, URZ ;  /* 0x000000fffffff290 */ /* 0x000fe2000fffe0ff */
[----:B------:R1:W-:Y:S01]  /*4a50*/  @!UP1 UTMALDG.3D [UR16], [UR14], desc[UR10] ;  /* 0x00000a100e0095b4 */ /* 0x0003e20008011000 */
[----:B------:R1:W-:Y:S02]  /*4a60*/  @!P4 SYNCS.ARRIVE.TRANS64.RED.A0TR RZ, [UR7+0xf0], R20 ;  /* 0x0000f014ffffc9a7 */ /* 0x0003e40008300407 */
[----:B-1----:R-:W-:Y:S01]  /*4a70*/  @!P1 ISETP.NE.AND P2, PT, R3, 0x1, PT ;  /* 0x000000010300980c */ /* 0x002fe20003f45270 */
[C---:B--2---:R-:W-:Y:S01]  /*4a80*/  @!P1 IMAD.HI.U32 R14, R13.reuse, R14, RZ ;  /* 0x0000000e0d0e9227 */ /* 0x044fe200078e00ff */
[----:B---3--:R-:W-:Y:S03]  /*4a90*/  @!P1 ISETP.NE.AND P0, PT, R10, 0x1, PT ;  /* 0x000000010a00980c */ /* 0x008fe60003f05270 */
[C---:B------:R-:W-:Y:S01]  /*4aa0*/  @!P1 IMAD.HI.U32 R11, R8.reuse, R11, RZ ;  /* 0x0000000b080b9227 */ /* 0x040fe200078e00ff */
[----:B------:R-:W-:Y:S04]  /*4ab0*/  @!P1 SHF.R.U32.HI R14, RZ, R15, R14 ;  /* 0x0000000fff0e9219 */ /* 0x000fe8000001160e */
[----:B-----5:R-:W-:Y:S01]  /*4ac0*/  @!P1 SHF.R.U32.HI R9, RZ, R0, R11 ;  /* 0x00000000ff099219 */ /* 0x020fe2000001160b */
[----:B------:R-:W-:Y:S01]  /*4ad0*/  SYNCS.ARRIVE.TRANS64.RED.A1T0 RZ, [UR8], RZ ;  /* 0x000000ffffff79a7 */ /* 0x000fe20008100408 */
[----:B------:R-:W-:Y:S02]  /*4ae0*/  @!P1 SEL R14, R13, R14, !P2 ;  /* 0x0000000e0d0e9207 */ /* 0x000fe40005000000 */
[----:B------:R-:W-:Y:S01]  /*4af0*/  @!P1 SEL R9, R8, R9, !P0 ;  /* 0x0000000908099207 */ /* 0x000fe20004000000 */
[----:B------:R-:W1:Y:S04]  /*4b00*/  SYNCS.PHASECHK.TRANS64.TRYWAIT P5, [UR7+0x118], R12 ;  /* 0x0001180cff0075a7 */ /* 0x000e6800080a1107 */
[----:B------:R-:W-:Y:S02]  /*4b10*/  @!P1 IMAD.IADD R0, R9, 0x1, -R14 ;  /* 0x0000000109009824 */ /* 0x000fe400078e0a0e */
[----:B------:R-:W-:Y:S02]  /*4b20*/  @!P1 IMAD.IADD R9, R14, 0x1, -R9 ;  /* 0x000000010e099824 */ /* 0x000fe400078e0a09 */
[----:B------:R-:W-:Y:S02]  /*4b30*/  @!P1 IMAD R13, R0, R3, R13 ;  /* 0x00000003000d9224 */ /* 0x000fe400078e020d */
[----:B------:R-:W-:Y:S01]  /*4b40*/  @!P1 IMAD R8, R9, R10, R8 ;  /* 0x0000000a09089224 */ /* 0x000fe200078e0208 */
[----:B-1----:R-:W-:Y:S06]  /*4b50*/  @!P5 BRA `(.L_x_86) ;  /* 0x00000074005cd947 */ /* 0x002fec0003800000 */
.L_x_189:
[----:B-1----:R-:W-:Y:S01]  /*4b60*/  @!P4 IADD3 R3, P0, PT, R32, 0x580, RZ ;  /* 0x000005802003c810 */ /* 0x002fe20007f1e0ff */
[----:B------:R-:W-:Y:S01]  /*4b70*/  VOTEU.ALL UP1, P4 ;  /* 0x0000000000ff7886 */ /* 0x000fe20002020000 */
[----:B------:R-:W-:Y:S01]  /*4b80*/  UMOV UR18, 0x0 ;  /* 0x0000000000127882 */ /* 0x000fe20000000000 */
[----:B------:R-:W-:Y:S01]  /*4b90*/  UMOV UR19, 0x10000000 ;  /* 0x1000000000137882 */ /* 0x000fe20000000000 */
[----:B------:R-:W-:Y:S01]  /*4ba0*/  @!P4 R2UR UR9, R3 ;  /* 0x000000000309c2ca */ /* 0x000fe200000e0000 */
[----:B------:R-:W-:Y:S01]  /*4bb0*/  @!P4 IMAD.X R0, RZ, RZ, R33, P0 ;  /* 0x000000ffff00c224 */ /* 0x000fe200000e0621 */
[----:B------:R-:W-:Y:S01]  /*4bc0*/  @!UP1 UIADD3 UR10, UPT, UPT, UR34, 0xc0, URZ ;  /* 0x000000c0220a9890 */ /* 0x000fe2000fffe0ff */
[----:B------:R-:W-:Y:S01]  /*4bd0*/  ISETP.NE.AND P0, PT, R30, 0x2, PT ;  /* 0x000000021e00780c */ /* 0x000fe20003f05270 */
[----:B------:R-:W-:Y:S01]  /*4be0*/  UMOV UR11, UR35 ;  /* 0x00000023000b7c82 */ /* 0x000fe20008000000 */
[----:B------:R-:W-:Y:S01]  /*4bf0*/  UMOV UR12, UR36 ;  /* 0x00000024000c7c82 */ /* 0x000fe20008000000 */
[----:B------:R-:W-:Y:S01]  /*4c00*/  @!P4 R2UR UR8, R0 ;  /* 0x000000000008c2ca */ /* 0x000fe200000e0000 */
[----:B------:R-:W-:Y:S01]  /*4c10*/  IMAD.IADD R20, R8, 0x1, R147 ;  /* 0x0000000108147824 */ /* 0x000fe200078e0293 */
[----:B------:R-:W-:Y:S01]  /*4c20*/  @P3 R2UR UR36, R28 ;  /* 0x000000001c2432ca */ /* 0x000fe200000e0000 */
[----:B------:R-:W-:Y:S01]  /*4c30*/  IMAD.IADD R21, R13, 0x1, R170 ;  /* 0x000000010d157824 */ /* 0x000fe200078e02aa */
[----:B------:R-:W-:Y:S02]  /*4c40*/  SEL R0, RZ, 0x1, P0 ;  /* 0x00000001ff007807 */ /* 0x000fe40000000000 */
[----:B------:R-:W-:Y:S01]  /*4c50*/  LOP3.LUT R31, R31, 0x1, RZ, 0x3c, !PT ;  /* 0x000000011f1f7812 */ /* 0x000fe200078e3cff */
[----:B------:R-:W-:Y:S01]  /*4c60*/  IMAD.U32 R10, RZ, RZ, UR9 ;  /* 0x00000009ff0a7e24 */ /* 0x000fe2000f8e00ff */
[----:B------:R-:W-:Y:S01]  /*4c70*/  @!UP1 UIADD3 UR9, UPT, UPT, UR7, 0xf8, URZ ;  /* 0x000000f807099890 */ /* 0x000fe2000fffe0ff */
[----:B------:R-:W-:Y:S02]  /*4c80*/  LOP3.LUT R29, R29, R0, RZ, 0x3c, !PT ;  /* 0x000000001d1d7212 */ /* 0x000fe400078e3cff */
[----:B------:R-:W-:Y:S02]  /*4c90*/  SEL R30, R30, RZ, P0 ;  /* 0x000000ff1e1e7207 */ /* 0x000fe40000000000 */
[----:B------:R-:W-:Y:S01]  /*4ca0*/  IMAD.U32 R11, RZ, RZ, UR8 ;  /* 0x00000008ff0b7e24 */ /* 0x000fe2000f8e00ff */
[----:B------:R-:W-:Y:S01]  /*4cb0*/  @!P4 R2UR UR14, R10 ;  /* 0x000000000a0ec2ca */ /* 0x000fe200000e0000 */
[----:B------:R-:W-:Y:S01]  /*4cc0*/  @!UP1 UIADD3 UR8, UPT, UPT, UR7, 0x6200, URZ ;  /* 0x0000620007089890 */ /* 0x000fe2000fffe0ff */
[----:B------:R-:W-:Y:S02]  /*4cd0*/  VOTEU.ALL UP1, P4 ;  /* 0x0000000000ff7886 */ /* 0x000fe40002020000 */
[----:B------:R-:W-:Y:S11]  /*4ce0*/  @!P4 R2UR UR15, R11 ;  /* 0x000000000b0fc2ca */ /* 0x000ff600000e0000 */
[----:B------:R-:W-:Y:S02]  /*4cf0*/  @!UPT UIADD3 URZ, UPT, UPT, URZ, URZ, URZ ;  /* 0x000000fffffff290 */ /* 0x000fe4000fffe0ff */
[----:B------:R2:W-:Y:S01]  /*4d00*/  @!UP1 UTMALDG.3D [UR8], [UR14], desc[UR18] ;  /* 0x000012080e0095b4 */ /* 0x0005e20008011000 */
[----:B------:R2:W-:Y:S01]  /*4d10*/  @!P4 SYNCS.ARRIVE.TRANS64.RED.A0TR RZ, [UR7+0xf8], R23 ;  /* 0x0000f817ffffc9a7 */ /* 0x0005e20008300407 */
[----:B------:R-:W-:Y:S01]  /*4d20*/  UPLOP3.LUT UP1, UPT, UPT, UPT, UPT, 0x80, 0x8 ;  /* 0x000000000008789c */ /* 0x000fe20003f2f070 */
[----:B------:R-:W-:Y:S01]  /*4d30*/  SYNCS.ARRIVE.TRANS64.RED.A1T0 RZ, [UR13], RZ ;  /* 0x000000ffffff79a7 */ /* 0x000fe2000810040d */
[----:B------:R-:W-:Y:S09]  /*4d40*/  @P3 BRA `(.L_x_87) ;  /* 0xfffffff000943947 */ /* 0x000ff2000383ffff */
[----:B------:R-:W-:-:S04]  /*4d50*/  SHF.L.U32 R3, R31, 0x1f, RZ ;  /* 0x0000001f1f037819 */ /* 0x000fc800000006ff */
[----:B------:R-:W1:Y:S02]  /*4d60*/  SYNCS.PHASECHK.TRANS64.TRYWAIT P0, [UR7+0x100], R3 ;  /* 0x00010003ff0075a7 */ /* 0x000e640008001107 */
[----:B-1----:R-:W-:Y:S05]  /*4d70*/  @!P0 BRA `(.L_x_88) ;  /* 0x0000007000ec8947 */ /* 0x002fea0003800000 */
.L_x_191:
[----:B------:R-:W3:Y:S02]  /*4d80*/  SYNCS.PHASECHK.TRANS64.TRYWAIT P0, [UR7+0x108], R3 ;  /* 0x00010803ff0075a7 */ /* 0x000ee40008001107 */
[----:B---3--:R-:W-:Y:S05]  /*4d90*/  @!P0 BRA `(.L_x_89) ;  /* 0x0000007000fc8947 */ /* 0x008fea0003800000 */
.L_x_193:
[----:B------:R-:W3:Y:S02]  /*4da0*/  SYNCS.PHASECHK.TRANS64.TRYWAIT P0, [UR7+0x110], R3 ;  /* 0x00011003ff0075a7 */ /* 0x000ee40008001107 */
[----:B---3--:R-:W-:Y:S05]  /*4db0*/  @!P0 BRA `(.L_x_90) ;  /* 0x00000074000c8947 */ /* 0x008fea0003800000 */
.L_x_195:
[----:B-1----:R-:W-:-:S07]  /*4dc0*/  MOV R0, UR7 ;  /* 0x0000000700007c02 */ /* 0x002fce0008000f00 */
.L_x_91:
[----:B-1----:R-:W-:-:S04]  /*4dd0*/  SHF.L.U32 R3, R31, 0x1f, RZ ;  /* 0x0000001f1f037819 */ /* 0x002fc800000006ff */
[----:B------:R1:W3:Y:S03]  /*4de0*/  SYNCS.PHASECHK.TRANS64.TRYWAIT P0, [R0+URZ+0x118], R3 ;  /* 0x00011803000075a7 */ /* 0x0002e600080011ff */
[----:B---3--:R-:W-:Y:S05]  /*4df0*/  @!P0 NANOSLEEP.SYNCS 0x989680 ;  /* 0x009896800000895d */ /* 0x008fea0003900000 */
[----:B------:R-:W3:Y:S02]  /*4e00*/  @!P0 SYNCS.PHASECHK.TRANS64 P0, [R0+URZ+0x118], R3 ;  /* 0x00011803000085a7 */ /* 0x000ee400080010ff */
[----:B--23--:R-:W-:Y:S05]  /*4e10*/  @P0 EXIT ;  /* 0x000000000000094d */ /* 0x00cfea0003800000 */
[----:B------:R-:W-:Y:S05]  /*4e20*/  BRA `(.L_x_91) ;  /* 0xfffffffc00e87947 */ /* 0x000fea000383ffff */
.L_x_76:
[----:B------:R-:W-:-:S06]  /*4e30*/  UISETP.GE.AND UP1, UPT, UR8, 0x4, UPT ;  /* 0x000000040800788c */ /* 0x000fcc000bf26270 */
[----:B------:R-:W-:-:S13]  /*4e40*/  PLOP3.LUT P0, PT, PT, PT, UP1, 0x80, 0x8 ;  /* 0x000000000008781c */ /* 0x000fda0003f0f018 */
[----:B------:R-:W-:Y:S05]  /*4e50*/  @!P0 EXIT ;  /* 0x000000000000894d */ /* 0x000fea0003800000 */
[----:B------:R-:W-:Y:S01]  /*4e60*/  BAR.SYNC.DEFER_BLOCKING 0x6, 0xa0 ;  /* 0x0182800000007b1d */ /* 0x000fe20000010000 */
[C---:B------:R-:W-:Y:S01]  /*4e70*/  IMAD.SHL.U32 R3, R185.reuse, 0x40, RZ ;  /* 0x00000040b9037824 */ /* 0x040fe200078e00ff */
[C---:B------:R-:W-:Y:S01]  /*4e80*/  LOP3.LUT R189, R185.reuse, 0x60, RZ, 0xc0, !PT ;  /* 0x00000060b9bd7812 */ /* 0x040fe200078ec0ff */
[C---:B------:R-:W-:Y:S01]  /*4e90*/  IMAD.SHL.U32 R172, R185.reuse, 0x8, RZ ;  /* 0x00000008b9ac7824 */ /* 0x040fe200078e00ff */
[C---:B------:R-:W-:Y:S01]  /*4ea0*/  LOP3.LUT R187, R185.reuse, 0x2, RZ, 0xc0, !PT ;  /* 0x00000002b9bb7812 */ /* 0x040fe200078ec0ff */
[----:B------:R-:W-:Y:S01]  /*4eb0*/  IMAD.U32 R79, R185, 0x10000, RZ ;  /* 0x00010000b94f7824 */ /* 0x000fe200078e00ff */
[----:B------:R-:W-:Y:S02]  /*4ec0*/  UMOV UR49, 0x400 ;  /* 0x0000040000317882 */ /* 0x000fe40000000000 */
[----:B------:R-:W1:Y:S01]  /*4ed0*/  LDC R177, c[0x0][0x370] ;  /* 0x0000dc00ffb17b82 */ /* 0x000e620000000800 */
[----:B------:R-:W-:Y:S01]  /*4ee0*/  ULEA UR49, UR37, UR49, 0x18 ;  /* 0x0000003125317291 */ /* 0x000fe2000f8ec0ff */
[----:B------:R-:W-:Y:S01]  /*4ef0*/  LOP3.LUT R5, R3, 0x180, RZ, 0xc0, !PT ;  /* 0x0000018003057812 */ /* 0x000fe200078ec0ff */
[----:B------:R-:W-:Y:S01]  /*4f00*/  HFMA2 R191, -RZ, RZ, 0, 0 ;  /* 0x00000000ffbf7431 */ /* 0x000fe200000001ff */
[----:B------:R-:W-:Y:S01]  /*4f10*/  LOP3.LUT R79, R79, 0x600000, RZ, 0xc0, !PT ;  /* 0x006000004f4f7812 */ /* 0x000fe200078ec0ff */
[----:B------:R-:W-:Y:S01]  /*4f20*/  UIADD3 UR4, UPT, UPT, UR49, 0x8200, URZ ;  /* 0x0000820031047890 */ /* 0x000fe2000fffe0ff */
[----:B------:R-:W-:Y:S01]  /*4f30*/  LOP3.LUT R172, R5, 0x30, R172, 0xf8, !PT ;  /* 0x0000003005ac7812 */ /* 0x000fe200078ef8ac */
[----:B------:R-:W-:Y:S01]  /*4f40*/  IMAD.MOV.U32 R76, RZ, RZ, RZ ;  /* 0x000000ffff4c7224 */ /* 0x000fe200078e00ff */
[----:B------:R-:W2:Y:S01]  /*4f50*/  LDC R74, c[0x0][0xb0c] ;  /* 0x0002c300ff4a7b82 */ /* 0x000ea20000000800 */
[----:B------:R-:W-:-:S02]  /*4f60*/  LOP3.LUT R185, R185, 0x4, RZ, 0xc0, !PT ;  /* 0x00000004b9b97812 */ /* 0x000fc400078ec0ff */
[----:B------:R-:W-:Y:S02]  /*4f70*/  CS2R R182, SRZ ;  /* 0x0000000000b67805 */ /* 0x000fe4000001ff00 */
[----:B------:R-:W-:Y:S02]  /*4f80*/  LOP3.LUT R172, R172, 0x1e40, R3, 0xf8, !PT ;  /* 0x00001e40acac7812 */ /* 0x000fe400078ef803 */
[----:B------:R-:W-:Y:S02]  /*4f90*/  CS2R R180, SRZ ;  /* 0x0000000000b47805 */ /* 0x000fe4000001ff00 */
[----:B------:R-:W-:Y:S01]  /*4fa0*/  IADD3 R184, PT, PT, -R185, 0x2, RZ ;  /* 0x00000002b9b87810 */ /* 0x000fe20007ffe1ff */
[----:B------:R-:W-:Y:S01]  /*4fb0*/  IMAD.MOV R176, RZ, RZ, -R187 ;  /* 0x000000ffffb07224 */ /* 0x000fe200078e0abb */
[----:B------:R-:W-:Y:S01]  /*4fc0*/  MOV R188, UR4 ;  /* 0x0000000400bc7c02 */ /* 0x000fe20008000f00 */
[----:B------:R-:W4:Y:S01]  /*4fd0*/  LDC R174, c[0x0][0xb20] ;  /* 0x0002c800ffae7b82 */ /* 0x000f220000000800 */
[----:B------:R-:W3:Y:S01]  /*4fe0*/  LDS R0, [UR49+0x1c0] ;  /* 0x0001c031ff007984 */ /* 0x000ee20008000800 */
[----:B------:R-:W-:Y:S01]  /*4ff0*/  VIADD R186, R172, UR49 ;  /* 0x00000031acba7c36 */ /* 0x000fe20008000000 */
[----:B------:R-:W1:Y:S01]  /*5000*/  LDCU.64 UR52, c[0x0][0x348] ;  /* 0x00006900ff3477ac */ /* 0x000e620008000a00 */
[----:B------:R-:W-:-:S02]  /*5010*/  IMAD.MOV R175, RZ, RZ, -R185 ;  /* 0x000000ffffaf7224 */ /* 0x000fc400078e0ab9 */
[----:B------:R-:W-:Y:S01]  /*5020*/  VIADD R186, R186, 0x200 ;  /* 0x00000200baba7836 */ /* 0x000fe20000000000 */
[----:B------:R-:W1:Y:S01]  /*5030*/  LDCU.64 UR38, c[0x0][0x888] ;  /* 0x00011100ff2677ac */ /* 0x000e620008000a00 */
[----:B------:R-:W1:Y:S01]  /*5040*/  LDC R73, c[0x0][0xb30] ;  /* 0x0002cc00ff497b82 */ /* 0x000e620000000800 */
[----:B------:R-:W1:Y:S01]  /*5050*/  LDCU.64 UR44, c[0x0][0x890] ;  /* 0x00011200ff2c77ac */ /* 0x000e620008000a00 */
[----:B------:R-:W-:-:S06]  /*5060*/  UIADD3 UR48, UPT, UPT, UR49, 0x200, URZ ;  /* 0x0000020031307890 */ /* 0x000fcc000fffe0ff */
[----:B------:R-:W1:Y:S08]  /*5070*/  LDC.64 R168, c[0x0][0xb10] ;  /* 0x0002c400ffa87b82 */ /* 0x000e700000000a00 */
[----:B------:R-:W1:Y:S08]  /*5080*/  LDC.64 R70, c[0x0][0xb18] ;  /* 0x0002c600ff467b82 */ /* 0x000e700000000a00 */
[----:B------:R-:W1:Y:S08]  /*5090*/  LDC.64 R68, c[0x0][0xb28] ;  /* 0x0002ca00ff447b82 */ /* 0x000e700000000a00 */
[----:B------:R-:W1:Y:S01]  /*50a0*/  LDC.64 R166, c[0x0][0x8b0] ;  /* 0x00022c00ffa67b82 */ /* 0x000e620000000a00 */
[----:B---3--:R-:W-:-:S07]  /*50b0*/  IMAD.IADD R79, R0, 0x1, R79 ;  /* 0x00000001004f7824 */ /* 0x008fce00078e024f */
[----:B------:R-:W3:Y:S08]  /*50c0*/  LDC.64 R164, c[0x0][0x8a8] ;  /* 0x00022a00ffa47b82 */ /* 0x000ef00000000a00 */
[----:B--2-4-:R-:W1:Y:S02]  /*50d0*/  LDC R178, c[0x0][0x374] ;  /* 0x0000dd00ffb27b82 */ /* 0x014e640000000800 */
.L_x_136:
[C---:B------:R-:W-:Y:S02]  /*50e0*/  LEA R0, R191.reuse, UR49, 0x3 ;  /* 0x00000031bf007c11 */ /* 0x040fe4000f8e18ff */
[----:B------:R-:W-:Y:S02]  /*50f0*/  SHF.L.U32 R3, R182, 0x1f, RZ ;  /* 0x0000001fb6037819 */ /* 0x000fe400000006ff */
[----:B------:R-:W-:Y:S02]  /*5100*/  LEA R16, R191, UR49, 0x4 ;  /* 0x00000031bf107c11 */ /* 0x000fe4000f8e20ff */
[----:B------:R-:W2:Y:S02]  /*5110*/  SYNCS.PHASECHK.TRANS64.TRYWAIT P0, [R0+URZ+0x130], R3 ;  /* 0x00013003000075a7 */ /* 0x000ea400080011ff */
[----:B-12---:R-:W-:Y:S05]  /*5120*/  @!P0 BRA `(.L_x_92) ;  /* 0x0000007000488947 */ /* 0x006fea0003800000 */
.L_x_196:
[----:B------:R-:W4:Y:S01]  /*5130*/  LDC.64 R12, c[0x0][0xb10] ;  /* 0x0002c400ff0c7b82 */ /* 0x000f220000000a00 */
[----:B------:R-:W3:Y:S01]  /*5140*/  LDS.128 R16, [R16+0x1a0] ;  /* 0x0001a00010107984 */ /* 0x000ee20000000c00 */
[----:B-1----:R-:W-:Y:S01]  /*5150*/  ISETP.NE.AND P1, PT, R73, 0x1, PT ;  /* 0x000000014900780c */ /* 0x002fe20003f25270 */
[----:B--2---:R-:W-:Y:S01]  /*5160*/  VIADD R0, R0, 0x140 ;  /* 0x0000014000007836 */ /* 0x004fe20000000000 */
[----:B------:R-:W-:Y:S04]  /*5170*/  ISETP.GE.AND P0, PT, R72, 0x1, PT ;  /* 0x000000014800780c */ /* 0x000fe80003f06270 */
[----:B------:R-:W1:Y:S01]  /*5180*/  LDC.64 R10, c[0x0][0xb18] ;  /* 0x0002c600ff0a7b82 */ /* 0x000e620000000a00 */
[----:B------:R-:W-:Y:S01]  /*5190*/  PRMT R0, RZ, 0x654, R0 ;  /* 0x00000654ff007816 */ /* 0x000fe20000000000 */
[----:B------:R-:W-:Y:S01]  /*51a0*/  @!PT LDS RZ, [RZ] ;  /* 0x00000000fffff984 */ /* 0x000fe20000000800 */
[----:B------:R-:W-:Y:S01]  /*51b0*/  @!PT LDS RZ, [RZ] ;  /* 0x00000000fffff984 */ /* 0x000fe20000000800 */
[----:B------:R-:W-:Y:S01]  /*51c0*/  @!PT LDS RZ, [RZ] ;  /* 0x00000000fffff984 */ /* 0x000fe20000000800 */
[----:B------:R-:W-:Y:S01]  /*51d0*/  @!PT LDS RZ, [RZ] ;  /* 0x00000000fffff984 */ /* 0x000fe20000000800 */
[----:B------:R2:W-:Y:S06]  /*51e0*/  MEMBAR.ALL.CTA ;  /* 0x0000000000007992 */ /* 0x0005ec0000008000 */
[----:B--2---:R-:W2:Y:S01]  /*51f0*/  FENCE.VIEW.ASYNC.S ;  /* 0x00000000000073c6 */ /* 0x004ea20000000000 */
[----:B------:R-:W1:Y:S08]  /*5200*/  @!P1 LDC R14, c[0x0][0xb20] ;  /* 0x0002c800ff0e9b82 */ /* 0x000e700000000800 */
[----:B------:R-:W1:Y:S01]  /*5210*/  @!P1 LDC R9, c[0x0][0xb0c] ;  /* 0x0002c300ff099b82 */ /* 0x000e620000000800 */
[----:B--2---:R2:W-:Y:S01]  /*5220*/  SYNCS.ARRIVE.TRANS64.RED.A1T0 RZ, [R0+URZ], RZ ;  /* 0x000000ff00ff79a7 */ /* 0x0045e200081004ff */
[----:B---3--:R-:W-:Y:S04]  /*5230*/  LOP3.LUT P4, RZ, R18, 0x1, RZ, 0xc0, !PT ;  /* 0x0000000112ff7812 */ /* 0x008fe8000788c0ff */
[----:B------:R-:W-:Y:S09]  /*5240*/  P2R R190, PR, RZ, 0x10 ;  /* 0x00000010ffbe7803 */ /* 0x000ff20000000000 */
[----:B------:R-:W-:Y:S02]  /*5250*/  @P4 MOV R77, R16 ;  /* 0x00000010004d4202 */ /* 0x000fe40000000f00 */
[----:B------:R-:W-:Y:S01]  /*5260*/  @P4 LOP3.LUT R75, R17, 0xffff, RZ, 0xc0, !PT ;  /* 0x0000ffff114b4812 */ /* 0x000fe200078ec0ff */
[----:B--2-4-:R-:W-:Y:S06]  /*5270*/  @!P0 BRA `(.L_x_93) ;  /* 0x0000000000a48947 */ /* 0x014fec0003800000 */
[----:B------:R-:W-:Y:S01]  /*5280*/  IMAD.HI.U32 R23, R178, R71, RZ ;  /* 0x00000047b2177227 */ /* 0x000fe200078e00ff */
[----:B------:R-:W-:Y:S02]  /*5290*/  ISETP.NE.AND P0, PT, R70, 0x1, PT ;  /* 0x000000014600780c */ /* 0x000fe40003f05270 */
[----:B------:R-:W-:Y:S01]  /*52a0*/  ISETP.NE.AND P2, PT, R72, 0x1, PT ;  /* 0x000000014800780c */ /* 0x000fe20003f45270 */
[----:B------:R-:W-:Y:S01]  /*52b0*/  IMAD.HI.U32 R22, R177, R168, RZ ;  /* 0x000000a8b1167227 */ /* 0x000fe200078e00ff */
[----:B------:R-:W-:Y:S02]  /*52c0*/  SHF.R.U32.HI R23, RZ, R174, R23 ;  /* 0x000000aeff177219 */ /* 0x000fe40000011617 */
[----:B------:R-:W-:Y:S01]  /*52d0*/  ISETP.NE.AND P3, PT, R74, 0x1, PT ;  /* 0x000000014a00780c */ /* 0x000fe20003f65270 */
[----:B------:R-:W-:Y:S01]  /*52e0*/  IMAD.HI.U32 R26, R77, R168, RZ ;  /* 0x000000a84d1a7227 */ /* 0x000fe200078e00ff */
[----:B------:R-:W-:Y:S02]  /*52f0*/  SHF.R.U32.HI R22, RZ, R169, R22 ;  /* 0x000000a9ff167219 */ /* 0x000fe40000011616 */
[----:B------:R-:W-:Y:S01]  /*5300*/  SEL R3, R178, R23, !P0 ;  /* 0x00000017b2037207 */ /* 0x000fe20004000000 */
[----:B------:R-:W-:Y:S01]  /*5310*/  IMAD.HI.U32 R23, R75, R71, RZ ;  /* 0x000000474b177227 */ /* 0x000fe200078e00ff */
[----:B------:R-:W-:Y:S02]  /*5320*/  SEL R7, R177, R22, !P3 ;  /* 0x00000016b1077207 */ /* 0x000fe40005800000 */
[----:B------:R-:W-:Y:S01]  /*5330*/  SHF.R.U32.HI R26, RZ, R169, R26 ;  /* 0x000000a9ff1a7219 */ /* 0x000fe2000001161a */
[-C--:B------:R-:W-:Y:S04]  /*5340*/  IMAD.HI.U32 R22, R3, R68.reuse, RZ ;  /* 0x0000004403167227 */ /* 0x080fe800078e00ff */
[----:B------:R-:W-:Y:S01]  /*5350*/  IMAD.HI.U32 R24, R7, R68, RZ ;  /* 0x0000004407187227 */ /* 0x000fe200078e00ff */
[-C--:B------:R-:W-:Y:S02]  /*5360*/  @P2 SHF.R.U32.HI R3, RZ, R69.reuse, R22 ;  /* 0x00000045ff032219 */ /* 0x080fe40000011616 */
[----:B------:R-:W-:Y:S02]  /*5370*/  SHF.R.U32.HI R22, RZ, R174, R23 ;  /* 0x000000aeff167219 */ /* 0x000fe40000011617 */
[----:B------:R-:W-:Y:S01]  /*5380*/  @P2 SHF.R.U32.HI R7, RZ, R69, R24 ;  /* 0x00000045ff072219 */ /* 0x000fe20000011618 */
[C---:B------:R-:W-:Y:S01]  /*5390*/  IMAD R2, R72.reuse, R3, RZ ;  /* 0x0000000348027224 */ /* 0x040fe200078e02ff */
[----:B------:R-:W-:Y:S02]  /*53a0*/  SEL R5, R75, R22, !P0 ;  /* 0x000000164b057207 */ /* 0x000fe40004000000 */
[----:B------:R-:W-:Y:S01]  /*53b0*/  SEL R3, R77, R26, !P3 ;  /* 0x0000001a4d037207 */ /* 0x000fe20005800000 */
[----:B------:R-:W-:Y:S01]  /*53c0*/  IMAD R4, R72, R7, RZ ;  /* 0x0000000748047224 */ /* 0x000fe200078e02ff */
[C---:B------:R-:W-:Y:S01]  /*53d0*/  ISETP.GE.AND P0, PT, R5.reuse, R2, PT ;  /* 0x000000020500720c */ /* 0x040fe20003f06270 */
[----:B------:R-:W-:Y:S03]  /*53e0*/  IMAD.HI.U32 R6, R5, R68, RZ ;  /* 0x0000004405067227 */ /* 0x000fe600078e00ff */
[----:B------:R-:W-:Y:S01]  /*53f0*/  ISETP.GE.OR P0, PT, R3, R4, P0 ;  /* 0x000000040300720c */ /* 0x000fe20000706670 */
[----:B------:R-:W-:Y:S01]  /*5400*/  IMAD.MOV R4, RZ, RZ, -R3 ;  /* 0x000000ffff047224 */ /* 0x000fe200078e0a03 */
[-C--:B------:R-:W-:Y:S03]  /*5410*/  SHF.R.U32.HI R6, RZ, R69.reuse, R6 ;  /* 0x00000045ff067219 */ /* 0x080fe60000011606 */
[----:B------:R-:W-:Y:S01]  /*5420*/  IMAD R77, R74, R4, R77 ;  /* 0x000000044a4d7224 */ /* 0x000fe200078e024d */
[----:B------:R-:W-:Y:S05]  /*5430*/  SEL R15, R5, R6, !P2 ;  /* 0x00000006050f7207 */ /* 0x000fea0005000000 */
[----:B------:R-:W-:Y:S02]  /*5440*/  IMAD.MOV R6, RZ, RZ, -R15 ;  /* 0x000000ffff067224 */ /* 0x000fe400078e0a0f */
[C---:B------:R-:W-:Y:S04]  /*5450*/  @!P0 IMAD.HI.U32 R2, R3.reuse, R68, RZ ;  /* 0x0000004403028227 */ /* 0x040fe800078e00ff */
[----:B------:R-:W-:Y:S01]  /*5460*/  IMAD R6, R72, R6, R5 ;  /* 0x0000000648067224 */ /* 0x000fe200078e0205 */
[----:B------:R-:W-:Y:S04]  /*5470*/  @!P0 SHF.R.U32.HI R2, RZ, R69, R2 ;  /* 0x00000045ff028219 */ /* 0x000fe80000011602 */
[----:B------:R-:W-:Y:S02]  /*5480*/  @!P0 SEL R0, R3, R2, !P2 ;  /* 0x0000000203008207 */ /* 0x000fe40005000000 */
[----:B------:R-:W-:Y:S02]  /*5490*/  IADD3 R2, PT, PT, -R5, RZ, RZ ;  /* 0x000000ff05027210 */ /* 0x000fe40007ffe1ff */
[----:B------:R-:W-:Y:S01]  /*54a0*/  @!P0 IADD3 R8, PT, PT, R15, -R0, RZ ;  /* 0x800000000f088210 */ /* 0x000fe20007ffe0ff */
[----:B------:R-:W-:Y:S02]  /*54b0*/  @!P0 IMAD R0, R7, R6, R0 ;  /* 0x0000000607008224 */ /* 0x000fe400078e0200 */
[----:B------:R-:W-:Y:S02]  /*54c0*/  IMAD R75, R70, R2, R75 ;  /* 0x00000002464b7224 */ /* 0x000fe400078e024b */
[----:B------:R-:W-:Y:S02]  /*54d0*/  @!P0 IMAD R5, R8, R72, R3 ;  /* 0x0000004808058224 */ /* 0x000fe400078e0203 */
[----:B------:R-:W-:Y:S04]  /*54e0*/  @!P0 IMAD.MOV.U32 R3, RZ, RZ, R0 ;  /* 0x000000ffff038224 */ /* 0x000fe800078e0000 */
[----:B------:R-:W-:Y:S02]  /*54f0*/  IMAD R77, R3, R74, R77 ;  /* 0x0000004a034d7224 */ /* 0x000fe400078e024d */
[----:B------:R-:W-:Y:S07]  /*5500*/  IMAD R75, R5, R70, R75 ;  /* 0x00000046054b7224 */ /* 0x000fee00078e024b */
.L_x_93:
[----:B-1----:R-:W-:Y:S01]  /*5510*/  @!P1 ISETP.NE.AND P0, PT, R10, 0x1, PT ;  /* 0x000000010a00980c */ /* 0x002fe20003f05270 */
[----:B------:R-:W-:Y:S01]  /*5520*/  @!P1 IMAD.HI.U32 R0, R77, R12, RZ ;  /* 0x0000000c4d009227 */ /* 0x000fe200078e00ff */
[----:B------:R-:W-:Y:S01]  /*5530*/  @!P1 ISETP.NE.AND P2, PT, R9, 0x1, PT ;  /* 0x000000010900980c */ /* 0x000fe20003f45270 */
[----:B------:R-:W-:Y:S01]  /*5540*/  ULOP3.LUT UP0, URZ, UR48, 0x1b0, URZ, 0xc0, !UPT ;  /* 0x000001b030ff7892 */ /* 0x000fe2000f80c0ff */
[----:B------:R-:W-:Y:S01]  /*5550*/  R2UR UR42, R21 ;  /* 0x00000000152a72ca */ /* 0x000fe200000e0000 */
[----:B------:R-:W-:Y:S01]  /*5560*/  @!P1 IMAD.HI.U32 R3, R75, R11, RZ ;  /* 0x0000000b4b039227 */ /* 0x000fe200078e00ff */
[----:B------:R-:W-:Y:S02]  /*5570*/  @!P1 SHF.R.U32.HI R0, RZ, R13, R0 ;  /* 0x0000000dff009219 */ /* 0x000fe40000011600 */
[----:B------:R-:W-:Y:S01]  /*5580*/  R2UR UR41, R20 ;  /* 0x00000000142972ca */ /* 0x000fe200000e0000 */
[----:B------:R-:W-:Y:S01]  /*5590*/  VIADD R191, R191, 0x1 ;  /* 0x00000001bfbf7836 */ /* 0x000fe20000000000 */
[----:B------:R-:W-:Y:S02]  /*55a0*/  @!P1 SHF.R.U32.HI R2, RZ, R14, R3 ;  /* 0x0000000eff029219 */ /* 0x000fe40000011603 */
[----:B------:R-:W-:Y:S02]  /*55b0*/  @!P1 SEL R3, R77, R0, !P2 ;  /* 0x000000004d039207 */ /* 0x000fe40005000000 */
[----:B------:R-:W-:Y:S02]  /*55c0*/  @!P1 SEL R2, R75, R2, !P0 ;  /* 0x000000024b029207 */ /* 0x000fe40004000000 */
[----:B------:R-:W-:Y:S01]  /*55d0*/  @P4 SHF.R.U32.HI R179, RZ, 0x10, R17 ;  /* 0x00000010ffb34819 */ /* 0x000fe20000011611 */
[----:B------:R-:W-:Y:S02]  /*55e0*/  USHF.L.U32 UR42, UR42, 0x7, URZ ;  /* 0x000000072a2a7899 */ /* 0x000fe400080006ff */
[----:B------:R-:W-:Y:S02]  /*55f0*/  @!P1 IMAD.IADD R0, R2, 0x1, -R3 ;  /* 0x0000000102009824 */ /* 0x000fe400078e0a03 */
[----:B------:R-:W-:Y:S01]  /*5600*/  @!P1 IMAD.IADD R2, R3, 0x1, -R2 ;  /* 0x0000000103029824 */ /* 0x000fe200078e0a02 */
[----:B------:R-:W-:Y:S01]  /*5610*/  USHF.L.U32 UR41, UR41, 0x8, URZ ;  /* 0x0000000829297899 */ /* 0x000fe200080006ff */
[----:B------:R-:W-:Y:S02]  /*5620*/  @!P1 IMAD R77, R0, R9, R77 ;  /* 0x00000009004d9224 */ /* 0x000fe400078e024d */
[----:B------:R-:W-:Y:S01]  /*5630*/  @!P1 IMAD R75, R2, R10, R75 ;  /* 0x0000000a024b9224 */ /* 0x000fe200078e024b */
[----:B------:R-:W-:Y:S08]  /*5640*/  BRA.U !UP0, `(.L_x_94) ;  /* 0x0000000108407547 */ /* 0x000ff0000b800000 */
[----:B------:R-:W1:Y:S01]  /*5650*/  LDCU.64 UR8, c[0x4][0x88] ;  /* 0x01001100ff0877ac */ /* 0x000e620008000a00 */
[----:B------:R-:W-:Y:S01]  /*5660*/  MOV R3, 0x0 ;  /* 0x0000000000037802 */ /* 0x000fe20000000f00 */
[----:B------:R-:W-:Y:S02]  /*5670*/  HFMA2 R12, -RZ, RZ, 0, 5.9604644775390625e-08 ;  /* 0x00000001ff0c7431 */ /* 0x000fe400000001ff */
[----:B------:R-:W-:Y:S02]  /*5680*/  IMAD.MOV.U32 R8, RZ, RZ, 0x70 ;  /* 0x00000070ff087424 */ /* 0x000fe400078e00ff */
[----:B------:R-:W-:Y:S01]  /*5690*/  IMAD.MOV.U32 R13, RZ, RZ, RZ ;  /* 0x000000ffff0d7224 */ /* 0x000fe200078e00ff */
[----:B------:R-:W2:Y:S01]  /*56a0*/  LDCU.64 UR6, c[0x4][0x90] ;  /* 0x01001200ff0677ac */ /* 0x000ea20008000a00 */
[----:B------:R-:W3:Y:S01]  /*56b0*/  LDC.64 R2, c[0x4][R3] ;  /* 0x0100000003027b82 */ /* 0x000ee20000000a00 */
[----:B------:R-:W4:Y:S01]  /*56c0*/  LDCU.64 UR4, c[0x4][0x8] ;  /* 0x01000100ff0477ac */ /* 0x000f220008000a00 */
[----:B-1----:R-:W-:Y:S01]  /*56d0*/  MOV R5, UR9 ;  /* 0x0000000900057c02 */ /* 0x002fe20008000f00 */
[----:B------:R-:W-:Y:S01]  /*56e0*/  IMAD.U32 R4, RZ, RZ, UR8 ;  /* 0x00000008ff047e24 */ /* 0x000fe2000f8e00ff */
[----:B--2---:R-:W-:Y:S01]  /*56f0*/  MOV R7, UR7 ;  /* 0x0000000700077c02 */ /* 0x004fe20008000f00 */
[----:B------:R-:W-:Y:S01]  /*5700*/  IMAD.U32 R6, RZ, RZ, UR6 ;  /* 0x00000006ff067e24 */ /* 0x000fe2000f8e00ff */
[----:B----4-:R-:W-:Y:S01]  /*5710*/  MOV R11, UR5 ;  /* 0x00000005000b7c02 */ /* 0x010fe20008000f00 */
[----:B------:R-:W-:Y:S02]  /*5720*/  IMAD.U32 R10, RZ, RZ, UR4 ;  /* 0x00000004ff0a7e24 */ /* 0x000fe4000f8e00ff */
[----:B------:R-:W-:Y:S07]  /*5730*/  LEPC R20, `(.L_x_94) ;  /* 0x000000001014794e */ /* 0x000fee0000000000 */
[----:B---3-5:R-:W-:Y:S05]  /*5740*/  CALL.ABS.NOINC R2 ;  /* 0x0000000002007343 */ /* 0x028fea0003c00000 */
.L_x_94:
[----:B------:R-:W-:Y:S01]  /*5750*/  LOP3.LUT P0, RZ, R188, 0x1b0, RZ, 0xc0, !PT ;  /* 0x000001b0bcff7812 */ /* 0x000fe2000780c0ff */
[----:B------:R-:W-:Y:S11]  /*5760*/  BSSY.RECONVERGENT B6, `(.L_x_95) ;  /* 0x0000013000067945 */ /* 0x000ff60003800200 */
[----:B------:R-:W-:Y:S01]  /*5770*/  @!UPT UIADD3 URZ, UPT, UPT, URZ, URZ, URZ ;  /* 0x000000fffffff290 */ /* 0x000fe2000fffe0ff */
[----:B------:R-:W-:Y:S05]  /*5780*/  @!P0 BRA `(.L_x_96) ;  /* 0x0000000000408947 */ /* 0x000fea0003800000 */
        /* <DEDUP_REMOVED lines=16> */
.L_x_96:
[----:B------:R-:W-:Y:S05]  /*5890*/  BSYNC.RECONVERGENT B6 ;  /* 0x0000000000067941 */ /* 0x000fea0003800200 */
.L_x_95:
[----:B------:R-:W-:Y:S01]  /*58a0*/  ISETP.NE.U32.AND P4, PT, R166, RZ, PT ;  /* 0x000000ffa600720c */ /* 0x000fe20003f85070 */
[----:B------:R-:W-:Y:S01]  /*58b0*/  UISETP.NE.AND UP2, UPT, UR50, URZ, UPT ;  /* 0x000000ff3200728c */ /* 0x000fe2000bf45270 */
[----:B------:R-:W-:Y:S01]  /*58c0*/  ISETP.NE.U32.AND P2, PT, RZ, UR38, PT ;  /* 0x00000026ff007c0c */ /* 0x000fe2000bf45070 */
[----:B------:R-:W-:Y:S01]  /*58d0*/  UISETP.NE.U32.AND UP1, UPT, UR44, URZ, UPT ;  /* 0x000000ff2c00728c */ /* 0x000fe2000bf25070 */
[----:B------:R-:W-:Y:S01]  /*58e0*/  ISETP.NE.AND.EX P4, PT, R167, RZ, PT, P4 ;  /* 0x000000ffa700720c */ /* 0x000fe20003f85340 */
[----:B------:R-:W-:Y:S01]  /*58f0*/  UPLOP3.LUT UP0, UPT, UPT, UPT, UPT, 0x40, 0x4 ;  /* 0x000000000004789c */ /* 0x000fe20003f0e870 */
[----:B------:R-:W-:Y:S01]  /*5900*/  ISETP.NE.AND.EX P2, PT, RZ, UR39, PT, P2 ;  /* 0x00000027ff007c0c */ /* 0x000fe2000bf45320 */
[----:B------:R-:W-:Y:S01]  /*5910*/  UISETP.NE.AND.EX UP1, UPT, UR45, URZ, UPT, UP1 ;  /* 0x000000ff2d00728c */ /* 0x000fe2000bf25310 */
[----:B------:R-:W-:Y:S04]  /*5920*/  PLOP3.LUT P1, PT, PT, PT, UP2, 0x80, 0x8 ;  /* 0x000000000008781c */ /* 0x000fe80003f2f028 */
[----:B------:R-:W-:Y:S06]  /*5930*/  @UP2 UPLOP3.LUT UP0, UPT, UPT, UPT, UP1, 0x80, 0x8 ;  /* 0x000000000008289c */ /* 0x000fec0003f0f010 */
[----:B------:R-:W-:Y:S01]  /*5940*/  PLOP3.LUT P0, PT, PT, PT, UP0, 0x80, 0x8 ;  /* 0x000000000008781c */ /* 0x000fe20003f0f008 */
[----:B------:R-:W-:Y:S01]  /*5950*/  @!UPT UIADD3 URZ, UPT, UPT, URZ, URZ, URZ ;  /* 0x000000fffffff290 */ /* 0x000fe2000fffe0ff */
[----:B------:R-:W-:Y:S11]  /*5960*/  BRA.U !UP1, `(.L_x_97) ;  /* 0x0000000109387547 */ /* 0x000ff6000b800000 */
[----:B------:R-:W-:Y:S01]  /*5970*/  UISETP.NE.U32.AND UP0, UPT, UR38, URZ, UPT ;  /* 0x000000ff2600728c */ /* 0x000fe2000bf05070 */
[----:B------:R-:W-:Y:S02]  /*5980*/  HFMA2 R0, -RZ, RZ, 0, 5.9604644775390625e-08 ;  /* 0x00000001ff007431 */ /* 0x000fe400000001ff */
[----:B------:R-:W-:Y:S01]  /*5990*/  IMAD.MOV.U32 R171, RZ, RZ, 0x1 ;  /* 0x00000001ffab7424 */ /* 0x000fe200078e00ff */
[----:B------:R-:W-:Y:S06]  /*59a0*/  UISETP.NE.AND.EX UP0, UPT, UR39, URZ, UPT, UP0 ;  /* 0x000000ff2700728c */ /* 0x000fec000bf05300 */
[----:B------:R-:W-:Y:S05]  /*59b0*/  PLOP3.LUT P3, PT, PT, PT, UP0, 0x80, 0x8 ;  /* 0x000000000008781c */ /* 0x000fea0003f6f008 */
[----:B------:R-:W1:Y:S01]  /*59c0*/  @UP0 LDCU.64 UR6, c[0x0][0x888] ;  /* 0x00011100ff0607ac */ /* 0x000e620008000a00 */
[----:B------:R-:W-:Y:S07]  /*59d0*/  @UP0 UIMAD UR4, UR36, UR44, URZ ;  /* 0x0000002c240402a4 */ /* 0x000fee000f8e02ff */
[----:B------:R-:W-:Y:S01]  /*59e0*/  @!P3 PRMT R171, R0, 0x7610, R171 ;  /* 0x0000761000abb816 */ /* 0x000fe200000000ab */
[----:B-1----:R-:W-:Y:S03]  /*59f0*/  @UP0 UIMAD.WIDE UR6, UR4, 0x4, UR6 ;  /* 0x00000004040608a5 */ /* 0x002fe6000f8e0206 */
[----:B------:R-:W1:Y:S03]  /*5a00*/  @!UP0 LDCU UR4, c[0x0][0x880] ;  /* 0x00011000ff0487ac */ /* 0x000e660008000800 */
[----:B------:R-:W-:Y:S01]  /*5a10*/  IMAD.U32 R2, RZ, RZ, UR6 ;  /* 0x00000006ff027e24 */ /* 0x000fe2000f8e00ff */
[----:B------:R-:W-:Y:S05]  /*5a20*/  MOV R3, UR7 ;  /* 0x0000000700037c02 */ /* 0x000fea0008000f00 */
[----:B-----5:R2:W5:Y:S02]  /*5a30*/  @P3 LDG.E R81, desc[UR46][R2.64] ;  /* 0x0000002e02513981 */ /* 0x020564000c1e1900 */
[----:B-12---:R-:W-:Y:S02]  /*5a40*/  @!P3 IMAD.U32 R81, RZ, RZ, UR4 ;  /* 0x00000004ff51be24 */ /* 0x006fe4000f8e00ff */
.L_x_97:
[----:B------:R-:W-:Y:S05]  /*5a50*/  @!P4 BRA `(.L_x_98) ;  /* 0x000000000020c947 */ /* 0x000fea0003800000 */
[----:B------:R-:W-:Y:S04]  /*5a60*/  ISETP.NE.U32.AND P3, PT, R164, RZ, PT ;  /* 0x000000ffa400720c */ /* 0x000fe80003f65070 */
[----:B------:R-:W-:Y:S11]  /*5a70*/  ISETP.NE.AND.EX P3, PT, R165, RZ, PT, P3 ;  /* 0x000000ffa500720c */ /* 0x000ff60003f65330 */
[----:B------:R-:W-:Y:S02]  /*5a80*/  @!UPT UIADD3 URZ, UPT, UPT, URZ, URZ, URZ ;  /* 0x000000fffffff290 */ /* 0x000fe4000fffe0ff */
[----:B------:R-:W1:Y:S01]  /*5a90*/  @P3 LDC.64 R2, c[0x0][0x8a8] ;  /* 0x00022a00ff023b82 */ /* 0x000e620000000a00 */
[----:B------:R-:W-:Y:S04]  /*5aa0*/  @P3 IMAD R0, R166, UR36, RZ ;  /* 0x00000024a6003c24 */ /* 0x000fe8000f8e02ff */
[----:B-1----:R-:W-:Y:S05]  /*5ab0*/  @P3 IMAD.WIDE R2, R0, 0x4, R2 ;  /* 0x0000000400023825 */ /* 0x002fea00078e0202 */
[----:B-----5:R1:W5:Y:S02]  /*5ac0*/  @P3 LDG.E R78, desc[UR46][R2.64] ;  /* 0x0000002e024e3981 */ /* 0x020364000c1e1900 */
[----:B-1----:R-:W2:Y:S02]  /*5ad0*/  @!P3 LDC R78, c[0x0][0x8a0] ;  /* 0x00022800ff4ebb82 */ /* 0x002ea40000000800 */
.L_x_98:
[----:B-----5:R-:W-:Y:S01]  /*5ae0*/  FSETP.NEU.AND P4, PT, R81, RZ, PT ;  /* 0x000000ff5100720b */ /* 0x020fe20003f8d000 */
[----:B------:R-:W-:Y:S01]  /*5af0*/  BSSY B1, `(.L_x_99) ;  /* 0x0000047000017945 */ /* 0x000fe20003800000 */
[----:B------:R-:W-:Y:S01]  /*5b00*/  SEL R5, RZ, 0xffffffff, P2 ;  /* 0xffffffffff057807 */ /* 0x000fe20001000000 */
[----:B------:R-:W-:Y:S01]  /*5b10*/  IMAD.MOV.U32 R196, RZ, RZ, 0x1 ;  /* 0x00000001ffc47424 */ /* 0x000fe200078e00ff */
[----:B------:R-:W-:Y:S01]  /*5b20*/  LOP3.LUT P3, RZ, R171, 0xff, RZ, 0xc0, !PT ;  /* 0x000000ffabff7812 */ /* 0x000fe2000786c0ff */
[C---:B------:R-:W-:Y:S01]  /*5b30*/  IMAD R80, R76.reuse, 0x100, R79 ;  /* 0x000001004c507824 */ /* 0x040fe200078e024f */
[----:B------:R-:W-:Y:S02]  /*5b40*/  @P1 SEL R0, RZ, 0xffffffff, P4 ;  /* 0xffffffffff001807 */ /* 0x000fe40002000000 */
[----:B------:R-:W-:Y:S02]  /*5b50*/  CS2R R162, SRZ ;  /* 0x0000000000a27805 */ /* 0x000fe4000001ff00 */
[----:B------:R-:W-:Y:S02]  /*5b60*/  LEA R3, R181, UR49, 0x3 ;  /* 0x00000031b5037c11 */ /* 0x000fe4000f8e18ff */
[----:B------:R-:W-:Y:S02]  /*5b70*/  CS2R R160, SRZ ;  /* 0x0000000000a07805 */ /* 0x000fe4000001ff00 */
[----:B------:R-:W-:Y:S02]  /*5b80*/  @P0 SEL R0, R5, R0, !P3 ;  /* 0x0000000005000207 */ /* 0x000fe40005800000 */
[----:B------:R-:W-:Y:S02]  /*5b90*/  CS2R R158, SRZ ;  /* 0x00000000009e7805 */ /* 0x000fe4000001ff00 */
[----:B------:R-:W-:Y:S02]  /*5ba0*/  LEA R193, R76, UR49, 0x3 ;  /* 0x000000314cc17c11 */ /* 0x000fe4000f8e18ff */
[----:B------:R-:W-:Y:S02]  /*5bb0*/  CS2R R156, SRZ ;  /* 0x00000000009c7805 */ /* 0x000fe4000001ff00 */
[----:B------:R-:W-:Y:S02]  /*5bc0*/  @P1 LOP3.LUT R0, R0, 0x1, RZ, 0xc0, !PT ;  /* 0x0000000100001812 */ /* 0x000fe400078ec0ff */
[----:B------:R-:W-:Y:S02]  /*5bd0*/  CS2R R154, SRZ ;  /* 0x00000000009a7805 */ /* 0x000fe4000001ff00 */
[----:B------:R-:W-:Y:S02]  /*5be0*/  SHF.L.U32 R2, R183, 0x1f, RZ ;  /* 0x0000001fb7027819 */ /* 0x000fe400000006ff */
[----:B------:R-:W-:Y:S02]  /*5bf0*/  CS2R R152, SRZ ;  /* 0x0000000000987805 */ /* 0x000fe4000001ff00 */
[----:B------:R-:W-:Y:S02]  /*5c00*/  ISETP.NE.U32.OR P6, PT, R0, 0x1, !P1 ;  /* 0x000000010000780c */ /* 0x000fe40004fc5470 */
[----:B------:R-:W-:Y:S02]  /*5c10*/  CS2R R150, SRZ ;  /* 0x0000000000967805 */ /* 0x000fe4000001ff00 */
[----:B------:R-:W-:Y:S02]  /*5c20*/  PLOP3.LUT P2, PT, PT, PT, UP1, 0x80, 0x8 ;  /* 0x000000000008781c */ /* 0x000fe40003f4f018 */
[----:B------:R-:W-:Y:S02]  /*5c30*/  CS2R R148, SRZ ;  /* 0x0000000000947805 */ /* 0x000fe4000001ff00 */
[----:B------:R-:W-:Y:S02]  /*5c40*/  SEL R0, RZ, 0xffffffff, P4 ;  /* 0xffffffffff007807 */ /* 0x000fe40002000000 */
[----:B------:R-:W-:Y:S03]  /*5c50*/  P2R R198, PR, RZ, 0x40 ;  /* 0x00000040ffc67803 */ /* 0x000fe60000000000 */
[----:B------:R-:W-:Y:S04]  /*5c60*/  @P6 SHF.L.U32 R4, R180, 0x1f, RZ ;  /* 0x0000001fb4046819 */ /* 0x000fe800000006ff */
[----:B------:R-:W-:Y:S01]  /*5c70*/  @P2 SEL R0, R5, R0, !P3 ;  /* 0x0000000005002207 */ /* 0x000fe20005800000 */
[----:B------:R-:W1:Y:S03]  /*5c80*/  @P6 SYNCS.PHASECHK.TRANS64.TRYWAIT P1, [R3+URZ+0xe0], R4 ;  /* 0x0000e004030065a7 */ /* 0x000e6600080211ff */
[----:B------:R-:W-:Y:S04]  /*5c90*/  LOP3.LUT R0, R0, 0x1, RZ, 0xc0, !PT ;  /* 0x0000000100007812 */ /* 0x000fe800078ec0ff */
[----:B------:R-:W-:Y:S04]  /*5ca0*/  ISETP.NE.U32.AND P5, PT, R0, 0x1, PT ;  /* 0x000000010000780c */ /* 0x000fe80003fa5070 */
[----:B------:R-:W-:Y:S01]  /*5cb0*/  P2R R197, PR, RZ, 0x20 ;  /* 0x00000020ffc57803 */ /* 0x000fe20000000000 */
[----:B------:R3:W4:Y:S01]  /*5cc0*/  SYNCS.PHASECHK.TRANS64.TRYWAIT P0, [R193+URZ+0x150], R2 ;  /* 0x00015002c10075a7 */ /* 0x00072200080011ff */
[----:B-1----:R-:W-:Y:S01]  /*5cd0*/  @P6 SEL R196, RZ, 0x1, !P1 ;  /* 0x00000001ffc46807 */ /* 0x002fe20004800000 */
[----:B---3--:R-:W-:Y:S06]  /*5ce0*/  @!P6 BRA `(.L_x_100) ;  /* 0x00000000009ce947 */ /* 0x008fec0003800000 */
[----:B------:R-:W-:Y:S01]  /*5cf0*/  @P5 IMAD R6, R181, 0x2000, R186 ;  /* 0x00002000b5065824 */ /* 0x000fe200078e02ba */
[----:B------:R-:W-:Y:S01]  /*5d00*/  ISETP.NE.AND P1, PT, R196, RZ, PT ;  /* 0x000000ffc400720c */ /* 0x000fe20003f25270 */
[----:B------:R-:W-:Y:S01]  /*5d10*/  BSSY B0, `(.L_x_101) ;  /* 0x0000010000007945 */ /* 0x000fe20003800000 */
[----:B------:R-:W-:Y:S01]  /*5d20*/  CS2R R150, SRZ ;  /* 0x0000000000967805 */ /* 0x000fe2000001ff00 */
[--C-:B------:R-:W-:Y:S01]  /*5d30*/  @P5 IMAD R7, R187, -0x10, R6.reuse ;  /* 0xfffffff0bb075824 */ /* 0x100fe200078e0206 */
[----:B------:R-:W-:Y:S01]  /*5d40*/  CS2R R148, SRZ ;  /* 0x0000000000947805 */ /* 0x000fe2000001ff00 */
[----:B------:R-:W-:Y:S01]  /*5d50*/  @P5 IMAD R5, R185, -0x10, R6 ;  /* 0xfffffff0b9055824 */ /* 0x000fe200078e0206 */
[----:B------:R-:W-:Y:S01]  /*5d60*/  CS2R R158, SRZ ;  /* 0x00000000009e7805 */ /* 0x000fe2000001ff00 */
[----:B------:R-:W-:Y:S01]  /*5d70*/  @P5 IMAD R4, R184, 0x10, R7 ;  /* 0x00000010b8045824 */ /* 0x000fe200078e0207 */
[----:B------:R-:W-:Y:S02]  /*5d80*/  CS2R R156, SRZ ;  /* 0x00000000009c7805 */ /* 0x000fe4000001ff00 */
[----:B------:R-:W-:Y:S02]  /*5d90*/  CS2R R154, SRZ ;  /* 0x00000000009a7805 */ /* 0x000fe4000001ff00 */
[----:B------:R-:W-:Y:S02]  /*5da0*/  CS2R R152, SRZ ;  /* 0x0000000000987805 */ /* 0x000fe4000001ff00 */
[----:B------:R-:W-:Y:S02]  /*5db0*/  CS2R R162, SRZ ;  /* 0x0000000000a27805 */ /* 0x000fe4000001ff00 */
[----:B------:R-:W-:Y:S01]  /*5dc0*/  CS2R R160, SRZ ;  /* 0x0000000000a07805 */ /* 0x000fe2000001ff00 */
[----:B------:R-:W-:Y:S06]  /*5dd0*/  @P1 BRA `(.L_x_102) ;  /* 0x00000000000c1947 */ /* 0x000fec0003800000 */
[----:B------:R-:W-:Y:S04]  /*5de0*/  SHF.L.U32 R0, R180, 0x1f, RZ ;  /* 0x0000001fb4007819 */ /* 0x000fe800000006ff */
[----:B------:R-:W1:Y:S02]  /*5df0*/  SYNCS.PHASECHK.TRANS64.TRYWAIT P1, [R3+URZ+0xe0], R0 ;  /* 0x0000e000030075a7 */ /* 0x000e6400080211ff */
[----:B-1----:R-:W-:Y:S05]  /*5e00*/  @!P1 BRA `(.L_x_103) ;  /* 0x0000006400249947 */ /* 0x002fea0003800000 */
.L_x_102:
[----:B------:R-:W-:Y:S05]  /*5e10*/  BSYNC B0 ;  /* 0x0000000000007941 */ /* 0x000fea0003800000 */
.L_x_101:
[----:B------:R-:W-:Y:S01]  /*5e20*/  ISETP.NE.AND P1, PT, R197, RZ, PT ;  /* 0x000000ffc500720c */ /* 0x000fe20003f25270 */
[----:B-1----:R-:W-:Y:S02]  /*5e30*/  VIADD R3, R3, 0x100 ;  /* 0x0000010003037836 */ /* 0x002fe40000000000 */
[----:B------:R-:W-:Y:S02]  /*5e40*/  IMAD.U32 R0, RZ, RZ, UR37 ;  /* 0x00000025ff007e24 */ /* 0x000fe4000f8e00ff */
[----:B------:R-:W-:Y:S03]  /*5e50*/  VIADD R181, R181, 0x1 ;  /* 0x00000001b5b57836 */ /* 0x000fe60000000000 */
[----:B------:R-:W-:Y:S05]  /*5e60*/  PRMT R0, R0, 0x654, R3 ;  /* 0x0000065400007816 */ /* 0x000fea0000000003 */
[----:B------:R1:W3:Y:S04]  /*5e70*/  @P1 LDS.128 R148, [R6] ;  /* 0x0000000006941984 */ /* 0x0002e80000000c00 */
[----:B------:R1:W1:Y:S04]  /*5e80*/  @P1 LDS.128 R156, [R5+0x20] ;  /* 0x00002000059c1984 */ /* 0x0002680000000c00 */
[----:B------:R1:W1:Y:S04]  /*5e90*/  @P1 LDS.128 R152, [R7+0x10] ;  /* 0x0000100007981984 */ /* 0x0002680000000c00 */
[----:B------:R1:W1:Y:S01]  /*5ea0*/  @P1 LDS.128 R160, [R4+0x10] ;  /* 0x0000100004a01984 */ /* 0x0002620000000c00 */
[C---:B------:R-:W-:Y:S01]  /*5eb0*/  ISETP.NE.AND P1, PT, R181.reuse, 0x4, PT ;  /* 0x00000004b500780c */ /* 0x040fe20003f25270 */
[----:B------:R-:W-:Y:S01]  /*5ec0*/  @!PT LDS RZ, [RZ] ;  /* 0x00000000fffff984 */ /* 0x000fe20000000800 */
[----:B------:R-:W-:Y:S01]  /*5ed0*/  @!PT LDS RZ, [RZ] ;  /* 0x00000000fffff984 */ /* 0x000fe20000000800 */
[----:B------:R-:W-:Y:S01]  /*5ee0*/  @!PT LDS RZ, [RZ] ;  /* 0x00000000fffff984 */ /* 0x000fe20000000800 */
[----:B------:R-:W-:Y:S01]  /*5ef0*/  @!PT LDS RZ, [RZ] ;  /* 0x00000000fffff984 */ /* 0x000fe20000000800 */
[----:B------:R5:W-:Y:S06]  /*5f00*/  MEMBAR.ALL.CTA ;  /* 0x0000000000007992 */ /* 0x000bec0000008000 */
[----:B-----5:R-:W5:Y:S01]  /*5f10*/  FENCE.VIEW.ASYNC.S ;  /* 0x00000000000073c6 */ /* 0x020f620000000000 */
[----:B------:R-:W-:Y:S02]  /*5f20*/  SEL R3, RZ, 0x1, P1 ;  /* 0x00000001ff037807 */ /* 0x000fe40000800000 */
[----:B------:R-:W-:Y:S02]  /*5f30*/  SEL R181, R181, RZ, P1 ;  /* 0x000000ffb5b57207 */ /* 0x000fe40000800000 */
[----:B------:R-:W-:Y:S01]  /*5f40*/  LOP3.LUT R180, R180, R3, RZ, 0x3c, !PT ;  /* 0x00000003b4b47212 */ /* 0x000fe200078e3cff */
[----:B-----5:R1:W-:Y:S06]  /*5f50*/  SYNCS.ARRIVE.TRANS64.RED.A1T0 RZ, [R0+URZ], RZ ;  /* 0x000000ff00ff79a7 */ /* 0x0203ec00081004ff */
.L_x_100:
[----:B------:R-:W-:Y:S05]  /*5f60*/  BSYNC B1 ;  /* 0x0000000000017941 */ /* 0x000fea0003800000 */
.L_x_99:
[----:B-1----:R-:W-:Y:S04]  /*5f70*/  SHF.R.U32.HI R0, RZ, 0x15, R80 ;  /* 0x00000015ff007819 */ /* 0x002fe80000011650 */
[----:B------:R-:W-:Y:S01]  /*5f80*/  LOP3.LUT P1, RZ, R0, 0x3, R173, 0x48, !PT ;  /* 0x0000000300ff7812 */ /* 0x000fe200078248ad */
[----:B------:R-:W-:Y:S01]  /*5f90*/  @!UPT UIADD3 URZ, UPT, UPT, URZ, URZ, URZ ;  /* 0x000000fffffff290 */ /* 0x000fe2000fffe0ff */
[----:B----4-:R-:W-:Y:S11]  /*5fa0*/  @P0 BRA `(.L_x_104) ;  /* 0x0000000000080947 */ /* 0x010ff60003800000 */
[----:B------:R-:W1:Y:S02]  /*5fb0*/  SYNCS.PHASECHK.TRANS64.TRYWAIT P0, [R193+URZ+0x150], R2 ;  /* 0x00015002c10075a7 */ /* 0x000e6400080011ff */
[----:B-1----:R-:W-:Y:S05]  /*5fc0*/  @!P0 BRA `(.L_x_105) ;  /* 0x0000006000c88947 */ /* 0x002fea0003800000 */
.L_x_104:
[----:B------:R-:W-:Y:S04]  /*5fd0*/  BSSY.RECONVERGENT B6, `(.L_x_106) ;  /* 0x0000012000067945 */ /* 0x000fe80003800200 */
[----:B------:R-:W-:Y:S05]  /*5fe0*/  @!P1 BRA `(.L_x_107) ;  /* 0x0000000000409947 */ /* 0x000fea0003800000 */
[----:B------:R-:W4:Y:S01]  /*5ff0*/  LDCU.64 UR8, c[0x4][0x78] ;  /* 0x01000f00ff0877ac */ /* 0x000f220008000a00 */
[----:B------:R-:W-:Y:S01]  /*6000*/  MOV R3, 0x0 ;  /* 0x0000000000037802 */ /* 0x000fe20000000f00 */
[----:B------:R-:W-:Y:S02]  /*6010*/  HFMA2 R12, -RZ, RZ, 0, 5.9604644775390625e-08 ;  /* 0x00000001ff0c7431 */ /* 0x000fe400000001ff */
[----:B------:R-:W-:Y:S02]  /*6020*/  IMAD.MOV.U32 R8, RZ, RZ, 0x192 ;  /* 0x00000192ff087424 */ /* 0x000fe400078e00ff */
[----:B------:R-:W-:Y:S01]  /*6030*/  IMAD.MOV.U32 R13, RZ, RZ, RZ ;  /* 0x000000ffff0d7224 */ /* 0x000fe200078e00ff */
[----:B------:R-:W5:Y:S01]  /*6040*/  LDCU.64 UR6, c[0x4][0x80] ;  /* 0x01001000ff0677ac */ /* 0x000f620008000a00 */
[----:B-1----:R-:W1:Y:S01]  /*6050*/  LDC.64 R2, c[0x4][R3] ;  /* 0x0100000003027b82 */ /* 0x002e620000000a00 */
[----:B------:R-:W2:Y:S01]  /*6060*/  LDCU.64 UR4, c[0x4][0x18] ;  /* 0x01000300ff0477ac */ /* 0x000ea20008000a00 */
[----:B----4-:R-:W-:Y:S01]  /*6070*/  MOV R5, UR9 ;  /* 0x0000000900057c02 */ /* 0x010fe20008000f00 */
[----:B------:R-:W-:Y:S01]  /*6080*/  IMAD.U32 R4, RZ, RZ, UR8 ;  /* 0x00000008ff047e24 */ /* 0x000fe2000f8e00ff */
[----:B-----5:R-:W-:Y:S01]  /*6090*/  MOV R7, UR7 ;  /* 0x0000000700077c02 */ /* 0x020fe20008000f00 */
[----:B------:R-:W-:Y:S01]  /*60a0*/  IMAD.U32 R6, RZ, RZ, UR6 ;  /* 0x00000006ff067e24 */ /* 0x000fe2000f8e00ff */
[----:B--2---:R-:W-:Y:S01]  /*60b0*/  MOV R11, UR5 ;  /* 0x00000005000b7c02 */ /* 0x004fe20008000f00 */
[----:B------:R-:W-:Y:S02]  /*60c0*/  IMAD.U32 R10, RZ, RZ, UR4 ;  /* 0x00000004ff0a7e24 */ /* 0x000fe4000f8e00ff */
[----:B------:R-:W-:Y:S07]  /*60d0*/  LEPC R20, `(.L_x_107) ;  /* 0x000000001014794e */ /* 0x000fee0000000000 */
[----:B-1-3--:R-:W-:Y:S05]  /*60e0*/  CALL.ABS.NOINC R2 ;  /* 0x0000000002007343 */ /* 0x00afea0003c00000 */
.L_x_107:
[----:B------:R-:W-:Y:S05]  /*60f0*/  BSYNC.RECONVERGENT B6 ;  /* 0x0000000000067941 */ /* 0x000fea0003800200 */
.L_x_106:
[-C--:B---3--:R-:W-:Y:S01]  /*6100*/  F2FP.F16.E5M2.UNPACK_B R83, R148.reuse ;  /* 0x00000094ff53723e */ /* 0x088fe200020004ff */
[----:B------:R-:W-:Y:S05]  /*6110*/  WARPSYNC.ALL ;  /* 0x0000000000007948 */ /* 0x000fea0003800000 */
[----:B------:R-:W-:Y:S01]  /*6120*/  R2UR UR4, R80 ;  /* 0x00000000500472ca */ /* 0x000fe200000e0000 */
[--C-:B------:R-:W-:Y:S01]  /*6130*/  HADD2.F32 R82, -RZ, R83.reuse.H0_H0 ;  /* 0x20000053ff527230 */ /* 0x100fe20000004100 */
[----:B------:R-:W-:Y:S01]  /*6140*/  F2FP.F16.E5M2.UNPACK_B R85, R148.H1 ;  /* 0x00000094ff55723e */ /* 0x000fe200030004ff */
[----:B------:R-:W-:Y:S01]  /*6150*/  HADD2.F32 R83, -RZ, R83.H1_H1 ;  /* 0x30000053ff537230 */ /* 0x000fe20000004100 */
[-C--:B------:R-:W-:Y:S01]  /*6160*/  F2FP.F16.E5M2.UNPACK_B R87, R149.reuse ;  /* 0x00000095ff57723e */ /* 0x080fe200020004ff */
[----:B------:R-:W-:Y:S01]  /*6170*/  BSSY.RECONVERGENT B0, `(.L_x_108) ;  /* 0x000011d000007945 */ /* 0x000fe20003800200 */
[----:B------:R-:W-:Y:S01]  /*6180*/  F2FP.F16.E5M2.UNPACK_B R89, R149.H1 ;  /* 0x00000095ff59723e */ /* 0x000fe200030004ff */
[----:B------:R-:W-:Y:S01]  /*6190*/  HADD2.F32 R84, -RZ, R85.H0_H0 ;  /* 0x20000055ff547230 */ /* 0x000fe20000004100 */
[-C--:B------:R-:W-:Y:S01]  /*61a0*/  F2FP.F16.E5M2.UNPACK_B R91, R150.reuse ;  /* 0x00000096ff5b723e */ /* 0x080fe200020004ff */
[----:B------:R-:W-:Y:S01]  /*61b0*/  HADD2.F32 R88, -RZ, R87.H1_H1 ;  /* 0x30000057ff587230 */ /* 0x000fe20000004100 */
[----:B------:R-:W-:Y:S01]  /*61c0*/  F2FP.F16.E5M2.UNPACK_B R93, R150.H1 ;  /* 0x00000096ff5d723e */ /* 0x000fe200030004ff */
[----:B------:R-:W-:Y:S01]  /*61d0*/  HADD2.F32 R86, -RZ, R85.H1_H1 ;  /* 0x30000055ff567230 */ /* 0x000fe20000004100 */
[-C--:B------:R-:W-:Y:S01]  /*61e0*/  F2FP.F16.E5M2.UNPACK_B R95, R151.reuse ;  /* 0x00000097ff5f723e */ /* 0x080fe200020004ff */
[----:B------:R-:W2:Y:S01]  /*61f0*/  LDTM.x64 R4, tmem[UR4] ;  /* 0x00000004000479ee */ /* 0x000ea20008340000 */
[----:B------:R-:W-:Y:S01]  /*6200*/  F2FP.F16.E5M2.UNPACK_B R97, R151.H1 ;  /* 0x00000097ff61723e */ /* 0x000fe200030004ff */
[----:B------:R-:W-:Y:S01]  /*6210*/  HADD2.F32 R85, -RZ, R87.H0_H0 ;  /* 0x20000057ff557230 */ /* 0x000fe20000004100 */
[-C--:B------:R-:W-:Y:S01]  /*6220*/  F2FP.F16.E5M2.UNPACK_B R99, R152.reuse ;  /* 0x00000098ff63723e */ /* 0x080fe200020004ff */
[----:B------:R-:W-:Y:S01]  /*6230*/  HADD2.F32 R87, -RZ, R89.H0_H0 ;  /* 0x20000059ff577230 */ /* 0x000fe20000004100 */
[----:B------:R-:W-:Y:S01]  /*6240*/  F2FP.F16.E5M2.UNPACK_B R101, R152.H1 ;  /* 0x00000098ff65723e */ /* 0x000fe200030004ff */
[----:B------:R-:W-:Y:S01]  /*6250*/  HADD2.F32 R92, -RZ, R91.H1_H1 ;  /* 0x3000005bff5c7230 */ /* 0x000fe20000004100 */
[----:B------:R-:W-:Y:S01]  /*6260*/  SHF.L.U32 R199, R176, 0x4, RZ ;  /* 0x00000004b0c77819 */ /* 0x000fe200000006ff */
[----:B------:R-:W-:Y:S01]  /*6270*/  HADD2.F32 R96, -RZ, R95.H1_H1 ;  /* 0x3000005fff607230 */ /* 0x000fe20000004100 */
[----:B------:R-:W-:Y:S01]  /*6280*/  SHF.L.U32 R207, R175, 0x4, RZ ;  /* 0x00000004afcf7819 */ /* 0x000fe200000006ff */
[----:B------:R-:W-:Y:S01]  /*6290*/  HADD2.F32 R100, -RZ, R99.H1_H1 ;  /* 0x30000063ff647230 */ /* 0x000fe20000004100 */
[----:B------:R-:W-:Y:S01]  /*62a0*/  IADD3 R192, PT, PT, R186, R199, RZ ;  /* 0x000000c7bac07210 */ /* 0x000fe20007ffe0ff */
[----:B------:R-:W-:Y:S01]  /*62b0*/  HADD2.F32 R90, -RZ, R89.H1_H1 ;  /* 0x30000059ff5a7230 */ /* 0x000fe20000004100 */
[----:B------:R-:W-:Y:S01]  /*62c0*/  SHF.L.U32 R205, R184, 0x4, RZ ;  /* 0x00000004b8cd7819 */ /* 0x000fe200000006ff */
[----:B------:R-:W-:Y:S01]  /*62d0*/  HADD2.F32 R89, -RZ, R91.H0_H0 ;  /* 0x2000005bff597230 */ /* 0x000fe20000004100 */
[-C--:B------:R-:W-:Y:S01]  /*62e0*/  F2FP.F16.E5M2.UNPACK_B R103, R153.reuse ;  /* 0x00000099ff67723e */ /* 0x080fe200020004ff */
[--C-:B------:R-:W-:Y:S01]  /*62f0*/  HADD2.F32 R91, -RZ, R93.reuse.H0_H0 ;  /* 0x2000005dff5b7230 */ /* 0x100fe20000004100 */
[----:B------:R-:W-:Y:S01]  /*6300*/  IADD3 R194, PT, PT, R205, R192, RZ ;  /* 0x000000c0cdc27210 */ /* 0x000fe20007ffe0ff */
[----:B------:R-:W-:Y:S01]  /*6310*/  HADD2.F32 R94, -RZ, R93.H1_H1 ;  /* 0x3000005dff5e7230 */ /* 0x000fe20000004100 */
[----:B------:R-:W-:Y:S01]  /*6320*/  F2FP.F16.E5M2.UNPACK_B R105, R153.H1 ;  /* 0x00000099ff69723e */ /* 0x000fe200030004ff */
[----:B------:R-:W-:Y:S01]  /*6330*/  HADD2.F32 R93, -RZ, R95.H0_H0 ;  /* 0x2000005fff5d7230 */ /* 0x000fe20000004100 */
[-C--:B------:R-:W-:Y:S01]  /*6340*/  F2FP.F16.E5M2.UNPACK_B R107, R154.reuse ;  /* 0x0000009aff6b723e */ /* 0x080fe200020004ff */
[----:B------:R-:W-:Y:S01]  /*6350*/  HADD2.F32 R104, -RZ, R103.H1_H1 ;  /* 0x30000067ff687230 */ /* 0x000fe20000004100 */
[----:B------:R-:W-:Y:S01]  /*6360*/  F2FP.F16.E5M2.UNPACK_B R109, R154.H1 ;  /* 0x0000009aff6d723e */ /* 0x000fe200030004ff */
[C---:B--2---:R-:W-:Y:S01]  /*6370*/  FMUL R0, R78.reuse, R4 ;  /* 0x000000044e007220 */ /* 0x044fe20000400000 */
[C---:B-1----:R-:W-:Y:S01]  /*6380*/  FMUL R2, R78.reuse, R5 ;  /* 0x000000054e027220 */ /* 0x042fe20000400000 */
[C---:B------:R-:W-:Y:S01]  /*6390*/  FMUL R4, R78.reuse, R8 ;  /* 0x000000084e047220 */ /* 0x040fe20000400000 */
[C---:B------:R-:W-:Y:S01]  /*63a0*/  FMUL R5, R78.reuse, R9 ;  /* 0x000000094e057220 */ /* 0x040fe20000400000 */
[C---:B------:R-:W-:Y:S01]  /*63b0*/  FFMA R0, R81.reuse, R82, R0 ;  /* 0x0000005251007223 */ /* 0x040fe20000000000 */
[C---:B------:R-:W-:Y:S01]  /*63c0*/  FFMA R2, R81.reuse, R83, R2 ;  /* 0x0000005351027223 */ /* 0x040fe20000000002 */
[C---:B------:R-:W-:Y:S01]  /*63d0*/  FMUL R8, R78.reuse, R12 ;  /* 0x0000000c4e087220 */ /* 0x040fe20000400000 */
[C---:B------:R-:W-:Y:S01]  /*63e0*/  FMUL R9, R78.reuse, R13 ;  /* 0x0000000d4e097220 */ /* 0x040fe20000400000 */
[C---:B------:R-:W-:Y:S01]  /*63f0*/  FMUL R12, R78.reuse, R16 ;  /* 0x000000104e0c7220 */ /* 0x040fe20000400000 */
[C---:B------:R-:W-:Y:S01]  /*6400*/  FMUL R13, R78.reuse, R17 ;  /* 0x000000114e0d7220 */ /* 0x040fe20000400000 */
[C---:B------:R-:W-:Y:S01]  /*6410*/  FMUL R16, R78.reuse, R20 ;  /* 0x000000144e107220 */ /* 0x040fe20000400000 */
[C---:B------:R-:W-:Y:S01]  /*6420*/  FMUL R17, R78.reuse, R21 ;  /* 0x000000154e117220 */ /* 0x040fe20000400000 */
[C---:B------:R-:W-:Y:S01]  /*6430*/  FMUL R20, R78.reuse, R24 ;  /* 0x000000184e147220 */ /* 0x040fe20000400000 */
[C---:B------:R-:W-:Y:S01]  /*6440*/  FMUL R21, R78.reuse, R25 ;  /* 0x000000194e157220 */ /* 0x040fe20000400000 */
[----:B------:R-:W-:Y:S02]  /*6450*/  HADD2.F32 R108, -RZ, R107.H1_H1 ;  /* 0x3000006bff6c7230 */ /* 0x000fe40000004100 */
[C---:B------:R-:W-:Y:S01]  /*6460*/  FMUL R24, R78.reuse, R28 ;  /* 0x0000001c4e187220 */ /* 0x040fe20000400000 */
[C---:B------:R-:W-:Y:S01]  /*6470*/  FMUL R25, R78.reuse, R29 ;  /* 0x0000001d4e197220 */ /* 0x040fe20000400000 */
[C---:B------:R-:W-:Y:S01]  /*6480*/  FMUL R28, R78.reuse, R32 ;  /* 0x000000204e1c7220 */ /* 0x040fe20000400000 */
[C---:B------:R-:W-:Y:S01]  /*6490*/  FMUL R29, R78.reuse, R33 ;  /* 0x000000214e1d7220 */ /* 0x040fe20000400000 */
[C---:B------:R-:W-:Y:S01]  /*64a0*/  FMUL R32, R78.reuse, R36 ;  /* 0x000000244e207220 */ /* 0x040fe20000400000 */
[----:B------:R-:W-:Y:S01]  /*64b0*/  F2FP.F16.E5M2.UNPACK_B R111, R155 ;  /* 0x0000009bff6f723e */ /* 0x000fe200020004ff */
[C---:B------:R-:W-:Y:S01]  /*64c0*/  FMUL R33, R78.reuse, R37 ;  /* 0x000000254e217220 */ /* 0x040fe20000400000 */
[C---:B------:R-:W-:Y:S01]  /*64d0*/  FMUL R36, R78.reuse, R40 ;  /* 0x000000284e247220 */ /* 0x040fe20000400000 */
[----:B------:R-:W-:Y:S01]  /*64e0*/  F2FP.F16.E5M2.UNPACK_B R113, R155.H1 ;  /* 0x0000009bff71723e */ /* 0x000fe200030004ff */
[C---:B------:R-:W-:Y:S01]  /*64f0*/  FMUL R37, R78.reuse, R41 ;  /* 0x000000294e257220 */ /* 0x040fe20000400000 */
[----:B------:R-:W-:Y:S02]  /*6500*/  HADD2.F32 R112, -RZ, R111.H1_H1 ;  /* 0x3000006fff707230 */ /* 0x000fe40000004100 */
        /* <DEDUP_REMOVED lines=26> */
[C---:B------:R-:W-:Y:S01]  /*66b0*/  FFMA R3, R81.reuse, R84, R3 ;  /* 0x0000005451037223 */ /* 0x040fe20000000003 */
[C---:B------:R-:W-:Y:S01]  /*66c0*/  FFMA R7, R81.reuse, R86, R7 ;  /* 0x0000005651077223 */ /* 0x040fe20000000007 */
[----:B------:R-:W-:Y:S01]  /*66d0*/  F2FP.F16.E5M2.UNPACK_B R131, R160 ;  /* 0x000000a0ff83723e */ /* 0x000fe200020004ff */
[C---:B------:R-:W-:Y:S01]  /*66e0*/  FFMA R4, R81.reuse, R85, R4 ;  /* 0x0000005551047223 */ /* 0x040fe20000000004 */
[C---:B------:R-:W-:Y:S01]  /*66f0*/  FFMA R5, R81.reuse, R88, R5 ;  /* 0x0000005851057223 */ /* 0x040fe20000000005 */
[----:B------:R-:W-:Y:S01]  /*6700*/  F2FP.F16.E5M2.UNPACK_B R133, R160.H1 ;  /* 0x000000a0ff85723e */ /* 0x000fe200030004ff */
[----:B------:R-:W-:Y:S01]  /*6710*/  FFMA R6, R81, R87, R6 ;  /* 0x0000005751067223 */ /* 0x000fe20000000006 */
[----:B------:R-:W-:Y:S01]  /*6720*/  F2FP.SATFINITE.E5M2.F32.PACK_AB_MERGE_C R195, R7, R3, RZ ;  /* 0x0000000307c3723e */ /* 0x000fe200048060ff */
[----:B------:R-:W-:Y:S02]  /*6730*/  HADD2.F32 R128, -RZ, R127.H1_H1 ;  /* 0x3000007fff807230 */ /* 0x000fe40000004100 */
[----:B------:R-:W-:Y:S01]  /*6740*/  FMUL R11, R78, R11 ;  /* 0x0000000b4e0b7220 */ /* 0x000fe20000400000 */
[----:B------:R-:W-:Y:S01]  /*6750*/  HADD2.F32 R132, -RZ, R131.H1_H1 ;  /* 0x30000083ff847230 */ /* 0x000fe20000004100 */
[----:B------:R-:W-:Y:S01]  /*6760*/  F2FP.SATFINITE.E5M2.F32.PACK_AB_MERGE_C R200, R2, R0, R195 ;  /* 0x0000000002c8723e */ /* 0x000fe200048060c3 */
[----:B------:R-:W-:Y:S01]  /*6770*/  FMUL R10, R78, R14 ;  /* 0x0000000e4e0a7220 */ /* 0x000fe20000400000 */
[----:B------:R-:W-:Y:S01]  /*6780*/  IADD3 R195, PT, PT, R186, R207, RZ ;  /* 0x000000cfbac37210 */ /* 0x000fe20007ffe0ff */
[C---:B------:R-:W-:Y:S01]  /*6790*/  FFMA R11, R81.reuse, R90, R11 ;  /* 0x0000005a510b7223 */ /* 0x040fe2000000000b */
[C---:B------:R-:W-:Y:S01]  /*67a0*/  FFMA R8, R81.reuse, R89, R8 ;  /* 0x0000005951087223 */ /* 0x040fe20000000008 */
[C---:B------:R-:W-:Y:S01]  /*67b0*/  FFMA R9, R81.reuse, R92, R9 ;  /* 0x0000005c51097223 */ /* 0x040fe20000000009 */
[--C-:B------:R-:W-:Y:S02]  /*67c0*/  HADD2.F32 R95, -RZ, R97.reuse.H0_H0 ;  /* 0x20000061ff5f7230 */ /* 0x100fe40000004100 */
[----:B------:R-:W-:Y:S01]  /*67d0*/  FFMA R10, R81, R91, R10 ;  /* 0x0000005b510a7223 */ /* 0x000fe2000000000a */
[----:B------:R-:W-:Y:S01]  /*67e0*/  F2FP.SATFINITE.E5M2.F32.PACK_AB_MERGE_C R201, R11, R6, RZ ;  /* 0x000000060bc9723e */ /* 0x000fe200048060ff */
[C---:B------:R-:W-:Y:S01]  /*67f0*/  FMUL R15, R78.reuse, R15 ;  /* 0x0000000f4e0f7220 */ /* 0x040fe20000400000 */
[----:B------:R-:W-:Y:S02]  /*6800*/  HADD2.F32 R98, -RZ, R97.H1_H1 ;  /* 0x30000061ff627230 */ /* 0x000fe40000004100 */
[C---:B------:R-:W-:Y:S01]  /*6810*/  FMUL R14, R78.reuse, R18 ;  /* 0x000000124e0e7220 */ /* 0x040fe20000400000 */
[----:B------:R-:W-:Y:S01]  /*6820*/  F2FP.SATFINITE.E5M2.F32.PACK_AB_MERGE_C R201, R5, R4, R201 ;  /* 0x0000000405c9723e */ /* 0x000fe200048060c9 */
[----:B------:R-:W-:Y:S02]  /*6830*/  HADD2.F32 R97, -RZ, R99.H0_H0 ;  /* 0x20000063ff617230 */ /* 0x000fe40000004100 */
[C---:B------:R-:W-:Y:S01]  /*6840*/  FFMA R15, R81.reuse, R94, R15 ;  /* 0x0000005e510f7223 */ /* 0x040fe2000000000f */
[C---:B------:R-:W-:Y:S01]  /*6850*/  FFMA R12, R81.reuse, R93, R12 ;  /* 0x0000005d510c7223 */ /* 0x040fe2000000000c */
[----:B------:R-:W-:Y:S01]  /*6860*/  FFMA R13, R81, R96, R13 ;  /* 0x00000060510d7223 */ /* 0x000fe2000000000d */
[----:B------:R-:W-:Y:S01]  /*6870*/  F2FP.F16.E5M2.UNPACK_B R135, R161 ;  /* 0x000000a1ff87723e */ /* 0x000fe200020004ff */
[--C-:B------:R-:W-:Y:S01]  /*6880*/  HADD2.F32 R99, -RZ, R101.reuse.H0_H0 ;  /* 0x20000065ff637230 */ /* 0x100fe20000004100 */
[----:B------:R-:W-:Y:S01]  /*6890*/  F2FP.SATFINITE.E5M2.F32.PACK_AB_MERGE_C R202, R15, R10, RZ ;  /* 0x0000000a0fca723e */ /* 0x000fe200048060ff */
[----:B------:R-:W-:Y:S01]  /*68a0*/  FFMA R14, R81, R95, R14 ;  /* 0x0000005f510e7223 */ /* 0x000fe2000000000e */
[C---:B------:R-:W-:Y:S01]  /*68b0*/  FMUL R19, R78.reuse, R19 ;  /* 0x000000134e137220 */ /* 0x040fe20000400000 */
[----:B------:R-:W-:Y:S01]  /*68c0*/  HADD2.F32 R102, -RZ, R101.H1_H1 ;  /* 0x30000065ff667230 */ /* 0x000fe20000004100 */
[----:B------:R-:W-:Y:S01]  /*68d0*/  F2FP.SATFINITE.E5M2.F32.PACK_AB_MERGE_C R202, R9, R8, R202 ;  /* 0x0000000809ca723e */ /* 0x000fe200048060ca */
[----:B------:R-:W-:Y:S02]  /*68e0*/  HADD2.F32 R101, -RZ, R103.H0_H0 ;  /* 0x20000067ff657230 */ /* 0x000fe40000004100 */
[C---:B------:R-:W-:Y:S01]  /*68f0*/  FFMA R19, R81.reuse, R98, R19 ;  /* 0x0000006251137223 */ /* 0x040fe20000000013 */
[C---:B------:R-:W-:Y:S01]  /*6900*/  FFMA R16, R81.reuse, R97, R16 ;  /* 0x0000006151107223 */ /* 0x040fe20000000010 */
[----:B------:R-:W-:Y:S01]  /*6910*/  FFMA R17, R81, R100, R17 ;  /* 0x0000006451117223 */ /* 0x000fe20000000011 */
[----:B------:R-:W-:Y:S02]  /*6920*/  HADD2.F32 R136, -RZ, R135.H1_H1 ;  /* 0x30000087ff887230 */ /* 0x000fe40000004100 */
[C---:B------:R-:W-:Y:S01]  /*6930*/  FMUL R18, R78.reuse, R22 ;  /* 0x000000164e127220 */ /* 0x040fe20000400000 */
[----:B------:R-:W-:Y:S01]  /*6940*/  F2FP.F16.E5M2.UNPACK_B R137, R161.H1 ;  /* 0x000000a1ff89723e */ /* 0x000fe200030004ff */
[C---:B------:R-:W-:Y:S01]  /*6950*/  FMUL R23, R78.reuse, R23 ;  /* 0x000000174e177220 */ /* 0x040fe20000400000 */
[--C-:B------:R-:W-:Y:S01]  /*6960*/  HADD2.F32 R103, -RZ, R105.reuse.H0_H0 ;  /* 0x20000069ff677230 */ /* 0x100fe20000004100 */
[----:B------:R-:W-:Y:S01]  /*6970*/  F2FP.SATFINITE.E5M2.F32.PACK_AB_MERGE_C R203, R19, R14, RZ ;  /* 0x0000000e13cb723e */ /* 0x000fe200048060ff */
[C---:B------:R-:W-:Y:S01]  /*6980*/  FFMA R18, R81.reuse, R99, R18 ;  /* 0x0000006351127223 */ /* 0x040fe20000000012 */
[C---:B------:R-:W-:Y:S01]  /*6990*/  FFMA R23, R81.reuse, R102, R23 ;  /* 0x0000006651177223 */ /* 0x040fe20000000017 */
[----:B------:R-:W-:Y:S01]  /*69a0*/  FFMA R20, R81, R101, R20 ;  /* 0x0000006551147223 */ /* 0x000fe20000000014 */
[----:B------:R-:W-:Y:S01]  /*69b0*/  F2FP.F16.E5M2.UNPACK_B R139, R162 ;  /* 0x000000a2ff8b723e */ /* 0x000fe200020004ff */
[----:B------:R-:W-:Y:S01]  /*69c0*/  HADD2.F32 R106, -RZ, R105.H1_H1 ;  /* 0x30000069ff6a7230 */ /* 0x000fe20000004100 */
[----:B------:R-:W-:Y:S01]  /*69d0*/  F2FP.SATFINITE.E5M2.F32.PACK_AB_MERGE_C R203, R13, R12, R203 ;  /* 0x0000000c0dcb723e */ /* 0x000fe200048060cb */
[----:B------:R-:W-:Y:S01]  /*69e0*/  FFMA R21, R81, R104, R21 ;  /* 0x0000006851157223 */ /* 0x000fe20000000015 */
[----:B------:R-:W-:Y:S01]  /*69f0*/  F2FP.SATFINITE.E5M2.F32.PACK_AB_MERGE_C R208, R23, R18, RZ ;  /* 0x0000001217d0723e */ /* 0x000fe200048060ff */
[----:B------:R-:W-:Y:S02]  /*6a00*/  HADD2.F32 R105, -RZ, R107.H0_H0 ;  /* 0x2000006bff697230 */ /* 0x000fe40000004100 */
[C---:B------:R-:W-:Y:S01]  /*6a10*/  FMUL R22, R78.reuse, R26 ;  /* 0x0000001a4e167220 */ /* 0x040fe20000400000 */
[----:B------:R1:W-:Y:S01]  /*6a20*/  STS.128 [R172+UR49+0x8200], R200 ;  /* 0x008200c8ac007988 */ /* 0x0003e20008000c31 */
[----:B------:R-:W-:Y:S01]  /*6a30*/  F2FP.SATFINITE.E5M2.F32.PACK_AB_MERGE_C R208, R17, R16, R208 ;  /* 0x0000001011d0723e */ /* 0x000fe200048060d0 */
[----:B------:R-:W-:Y:S02]  /*6a40*/  HADD2.F32 R140, -RZ, R139.H1_H1 ;  /* 0x3000008bff8c7230 */ /* 0x000fe40000004100 */
[C---:B------:R-:W-:Y:S01]  /*6a50*/  FFMA R22, R81.reuse, R103, R22 ;  /* 0x0000006751167223 */ /* 0x040fe20000000016 */
[C---:B------:R-:W-:Y:S01]  /*6a60*/  FMUL R27, R78.reuse, R27 ;  /* 0x0000001b4e1b7220 */ /* 0x040fe20000400000 */
[--C-:B------:R-:W-:Y:S02]  /*6a70*/  HADD2.F32 R107, -RZ, R109.reuse.H0_H0 ;  /* 0x2000006dff6b7230 */ /* 0x100fe40000004100 */
[C---:B------:R-:W-:Y:S01]  /*6a80*/  FMUL R26, R78.reuse, R30 ;  /* 0x0000001e4e1a7220 */ /* 0x040fe20000400000 */
[----:B------:R-:W-:Y:S02]  /*6a90*/  HADD2.F32 R110, -RZ, R109.H1_H1 ;  /* 0x3000006dff6e7230 */ /* 0x000fe40000004100 */
[C---:B------:R-:W-:Y:S01]  /*6aa0*/  FFMA R27, R81.reuse, R106, R27 ;  /* 0x0000006a511b7223 */ /* 0x040fe2000000001b */
[C---:B------:R-:W-:Y:S01]  /*6ab0*/  FFMA R24, R81.reuse, R105, R24 ;  /* 0x0000006951187223 */ /* 0x040fe20000000018 */
[----:B------:R-:W-:Y:S01]  /*6ac0*/  FFMA R25, R81, R108, R25 ;  /* 0x0000006c51197223 */ /* 0x000fe20000000019 */
[----:B------:R-:W-:Y:S01]  /*6ad0*/  F2FP.F16.E5M2.UNPACK_B R141, R162.H1 ;  /* 0x000000a2ff8d723e */ /* 0x000fe200030004ff */
[----:B------:R-:W-:Y:S01]  /*6ae0*/  HADD2.F32 R109, -RZ, R111.H0_H0 ;  /* 0x2000006fff6d7230 */ /* 0x000fe20000004100 */
[----:B------:R-:W-:Y:S01]  /*6af0*/  F2FP.SATFINITE.E5M2.F32.PACK_AB_MERGE_C R209, R27, R22, RZ ;  /* 0x000000161bd1723e */ /* 0x000fe200048060ff */
[----:B------:R-:W-:Y:S01]  /*6b00*/  FFMA R26, R81, R107, R26 ;  /* 0x0000006b511a7223 */ /* 0x000fe2000000001a */
[C---:B------:R-:W-:Y:S01]  /*6b10*/  FMUL R31, R78.reuse, R31 ;  /* 0x0000001f4e1f7220 */ /* 0x040fe20000400000 */
[--C-:B------:R-:W-:Y:S01]  /*6b20*/  HADD2.F32 R111, -RZ, R113.reuse.H0_H0 ;  /* 0x20000071ff6f7230 */ /* 0x100fe20000004100 */
[----:B------:R-:W-:Y:S01]  /*6b30*/  F2FP.SATFINITE.E5M2.F32.PACK_AB_MERGE_C R209, R21, R20, R209 ;  /* 0x0000001415d1723e */ /* 0x000fe200048060d1 */
[----:B------:R-:W-:Y:S02]  /*6b40*/  HADD2.F32 R114, -RZ, R113.H1_H1 ;  /* 0x30000071ff727230 */ /* 0x000fe40000004100 */
[C---:B------:R-:W-:Y:S01]  /*6b50*/  FFMA R31, R81.reuse, R110, R31 ;  /* 0x0000006e511f7223 */ /* 0x040fe2000000001f */
[C---:B------:R-:W-:Y:S01]  /*6b60*/  FFMA R28, R81.reuse, R109, R28 ;  /* 0x0000006d511c7223 */ /* 0x040fe2000000001c */
[----:B------:R-:W-:Y:S01]  /*6b70*/  FFMA R29, R81, R112, R29 ;  /* 0x00000070511d7223 */ /* 0x000fe2000000001d */
[----:B------:R-:W-:Y:S02]  /*6b80*/  HADD2.F32 R113, -RZ, R115.H0_H0 ;  /* 0x20000073ff717230 */ /* 0x000fe40000004100 */
[C---:B------:R-:W-:Y:S01]  /*6b90*/  FMUL R30, R78.reuse, R34 ;  /* 0x000000224e1e7220 */ /* 0x040fe20000400000 */
[----:B------:R-:W-:Y:S01]  /*6ba0*/  F2FP.F16.E5M2.UNPACK_B R143, R163 ;  /* 0x000000a3ff8f723e */ /* 0x000fe200020004ff */
[C---:B------:R-:W-:Y:S01]  /*6bb0*/  FMUL R35, R78.reuse, R35 ;  /* 0x000000234e237220 */ /* 0x040fe20000400000 */
[----:B------:R-:W-:Y:S01]  /*6bc0*/  HADD2.F32 R115, -RZ, R117.H0_H0 ;  /* 0x20000075ff737230 */ /* 0x000fe20000004100 */
[----:B------:R-:W-:Y:S01]  /*6bd0*/  F2FP.SATFINITE.E5M2.F32.PACK_AB_MERGE_C R210, R31, R26, RZ ;  /* 0x0000001a1fd2723e */ /* 0x000fe200048060ff */
[C---:B------:R-:W-:Y:S01]  /*6be0*/  FFMA R30, R81.reuse, R111, R30 ;  /* 0x0000006f511e7223 */ /* 0x040fe2000000001e */
[C---:B------:R-:W-:Y:S01]  /*6bf0*/  FFMA R35, R81.reuse, R114, R35 ;  /* 0x0000007251237223 */ /* 0x040fe20000000023 */
[C---:B------:R-:W-:Y:S01]  /*6c00*/  FFMA R32, R81.reuse, R113, R32 ;  /* 0x0000007151207223 */ /* 0x040fe20000000020 */
[----:B------:R-:W-:Y:S01]  /*6c10*/  F2FP.F16.E5M2.UNPACK_B R145, R163.H1 ;  /* 0x000000a3ff91723e */ /* 0x000fe200030004ff */
[----:B------:R-:W-:Y:S01]  /*6c20*/  FFMA R33, R81, R116, R33 ;  /* 0x0000007451217223 */ /* 0x000fe20000000021 */
[----:B------:R-:W-:Y:S01]  /*6c30*/  F2FP.SATFINITE.E5M2.F32.PACK_AB_MERGE_C R210, R25, R24, R210 ;  /* 0x0000001819d2723e */ /* 0x000fe200048060d2 */
[----:B------:R-:W-:Y:S01]  /*6c40*/  HADD2.F32 R144, -RZ, R143.H1_H1 ;  /* 0x3000008fff907230 */ /* 0x000fe20000004100 */
[----:B------:R-:W-:Y:S01]  /*6c50*/  F2FP.SATFINITE.E5M2.F32.PACK_AB_MERGE_C R211, R35, R30, RZ ;  /* 0x0000001e23d3723e */ /* 0x000fe200048060ff */
[----:B------:R-:W-:Y:S02]  /*6c60*/  HADD2.F32 R118, -RZ, R117.H1_H1 ;  /* 0x30000075ff767230 */ /* 0x000fe40000004100 */
[C---:B------:R-:W-:Y:S01]  /*6c70*/  FMUL R34, R78.reuse, R38 ;  /* 0x000000264e227220 */ /* 0x040fe20000400000 */
[----:B------:R-:W-:Y:S01]  /*6c80*/  HADD2.F32 R117, -RZ, R119.H0_H0 ;  /* 0x20000077ff757230 */ /* 0x000fe20000004100 */
[----:B------:R-:W-:Y:S01]  /*6c90*/  F2FP.SATFINITE.E5M2.F32.PACK_AB_MERGE_C R211, R29, R28, R211 ;  /* 0x0000001c1dd3723e */ /* 0x000fe200048060d3 */
[C---:B------:R-:W-:Y:S01]  /*6ca0*/  FMUL R39, R78.reuse, R39 ;  /* 0x000000274e277220 */ /* 0x040fe20000400000 */
[--C-:B------:R-:W-:Y:S02]  /*6cb0*/  HADD2.F32 R119, -RZ, R121.reuse.H0_H0 ;  /* 0x20000079ff777230 */ /* 0x100fe40000004100 */
[C---:B------:R-:W-:Y:S01]  /*6cc0*/  FFMA R34, R81.reuse, R115, R34 ;  /* 0x0000007351227223 */ /* 0x040fe20000000022 */
[----:B------:R-:W-:Y:S01]  /*6cd0*/  HADD2.F32 R122, -RZ, R121.H1_H1 ;  /* 0x30000079ff7a7230 */ /* 0x000fe20000004100 */
[----:B------:R1:W-:Y:S01]  /*6ce0*/  STS.128 [R192+0x8010], R208 ;  /* 0x008010d0c0007388 */ /* 0x0003e20000000c00 */
[----:B------:R-:W-:Y:S02]  /*6cf0*/  HADD2.F32 R121, -RZ, R123.H0_H0 ;  /* 0x2000007bff797230 */ /* 0x000fe40000004100 */
[C---:B------:R-:W-:Y:S01]  /*6d00*/  FFMA R39, R81.reuse, R118, R39 ;  /* 0x0000007651277223 */ /* 0x040fe20000000027 */
[C---:B------:R-:W-:Y:S01]  /*6d10*/  FFMA R36, R81.reuse, R117, R36 ;  /* 0x0000007551247223 */ /* 0x040fe20000000024 */
[----:B------:R-:W-:Y:S01]  /*6d20*/  FFMA R37, R81, R120, R37 ;  /* 0x0000007851257223 */ /* 0x000fe20000000025 */
[C---:B------:R-:W-:Y:S01]  /*6d30*/  FMUL R38, R78.reuse, R42 ;  /* 0x0000002a4e267220 */ /* 0x040fe20000400000 */
[----:B------:R-:W-:Y:S01]  /*6d40*/  ISETP.NE.AND P0, PT, R189, RZ, PT ;  /* 0x000000ffbd00720c */ /* 0x000fe20003f05270 */
[C---:B------:R-:W-:Y:S01]  /*6d50*/  FMUL R43, R78.reuse, R43 ;  /* 0x0000002b4e2b7220 */ /* 0x040fe20000400000 */
[--C-:B------:R-:W-:Y:S01]  /*6d60*/  HADD2.F32 R123, -RZ, R125.reuse.H0_H0 ;  /* 0x2000007dff7b7230 */ /* 0x100fe20000004100 */
[----:B------:R-:W-:Y:S01]  /*6d70*/  F2FP.SATFINITE.E5M2.F32.PACK_AB_MERGE_C R212, R39, R34, RZ ;  /* 0x0000002227d4723e */ /* 0x000fe200048060ff */
[C---:B------:R-:W-:Y:S01]  /*6d80*/  FFMA R38, R81.reuse, R119, R38 ;  /* 0x0000007751267223 */ /* 0x040fe20000000026 */
[C---:B------:R-:W-:Y:S01]  /*6d90*/  FFMA R43, R81.reuse, R122, R43 ;  /* 0x0000007a512b7223 */ /* 0x040fe2000000002b */
[----:B------:R-:W-:Y:S01]  /*6da0*/  FFMA R40, R81, R121, R40 ;  /* 0x0000007951287223 */ /* 0x000fe20000000028 */
[----:B------:R-:W-:Y:S01]  /*6db0*/  F2FP.SATFINITE.E5M2.F32.PACK_AB_MERGE_C R212, R33, R32, R212 ;  /* 0x0000002021d4723e */ /* 0x000fe200048060d4 */
[----:B------:R-:W-:Y:S01]  /*6dc0*/  FFMA R41, R81, R124, R41 ;  /* 0x0000007c51297223 */ /* 0x000fe20000000029 */
[----:B------:R-:W-:Y:S01]  /*6dd0*/  HADD2.F32 R126, -RZ, R125.H1_H1 ;  /* 0x3000007dff7e7230 */ /* 0x000fe20000004100 */
[----:B------:R-:W-:Y:S01]  /*6de0*/  F2FP.SATFINITE.E5M2.F32.PACK_AB_MERGE_C R213, R43, R38, RZ ;  /* 0x000000262bd5723e */ /* 0x000fe200048060ff */
[----:B------:R-:W-:Y:S02]  /*6df0*/  HADD2.F32 R125, -RZ, R127.H0_H0 ;  /* 0x2000007fff7d7230 */ /* 0x000fe40000004100 */
[C---:B------:R-:W-:Y:S01]  /*6e00*/  FMUL R42, R78.reuse, R46 ;  /* 0x0000002e4e2a7220 */ /* 0x040fe20000400000 */
[----:B------:R-:W-:Y:S01]  /*6e10*/  FMUL R47, R78, R47 ;  /* 0x0000002f4e2f7220 */ /* 0x000fe20000400000 */
[--C-:B------:R-:W-:Y:S01]  /*6e20*/  HADD2.F32 R127, -RZ, R129.reuse.H0_H0 ;  /* 0x20000081ff7f7230 */ /* 0x100fe20000004100 */
[----:B------:R-:W-:Y:S01]  /*6e30*/  F2FP.SATFINITE.E5M2.F32.PACK_AB_MERGE_C R213, R37, R36, R213 ;  /* 0x0000002425d5723e */ /* 0x000fe200048060d5 */
[C---:B------:R-:W-:Y:S01]  /*6e40*/  FFMA R42, R81.reuse, R123, R42 ;  /* 0x0000007b512a7223 */ /* 0x040fe2000000002a */
[C---:B------:R-:W-:Y:S01]  /*6e50*/  FFMA R47, R81.reuse, R126, R47 ;  /* 0x0000007e512f7223 */ /* 0x040fe2000000002f */
[C---:B------:R-:W-:Y:S01]  /*6e60*/  FFMA R44, R81.reuse, R125, R44 ;  /* 0x0000007d512c7223 */ /* 0x040fe2000000002c */
[----:B------:R-:W-:Y:S01]  /*6e70*/  ISETP.NE.AND P6, PT, R198, RZ, PT ;  /* 0x000000ffc600720c */ /* 0x000fe20003fc5270 */
[----:B------:R-:W-:Y:S01]  /*6e80*/  FFMA R45, R81, R128, R45 ;  /* 0x00000080512d7223 */ /* 0x000fe2000000002d */
[----:B------:R-:W-:Y:S01]  /*6e90*/  HADD2.F32 R130, -RZ, R129.H1_H1 ;  /* 0x30000081ff827230 */ /* 0x000fe20000004100 */
[----:B------:R-:W-:Y:S01]  /*6ea0*/  F2FP.SATFINITE.E5M2.F32.PACK_AB_MERGE_C R214, R47, R42, RZ ;  /* 0x0000002a2fd6723e */ /* 0x000fe200048060ff */
[----:B------:R-:W-:Y:S02]  /*6eb0*/  HADD2.F32 R129, -RZ, R131.H0_H0 ;  /* 0x20000083ff817230 */ /* 0x000fe40000004100 */
[C---:B------:R-:W-:Y:S01]  /*6ec0*/  FMUL R46, R78.reuse, R50 ;  /* 0x000000324e2e7220 */ /* 0x040fe20000400000 */
[C---:B------:R-:W-:Y:S01]  /*6ed0*/  FMUL R51, R78.reuse, R51 ;  /* 0x000000334e337220 */ /* 0x040fe20000400000 */
[--C-:B------:R-:W-:Y:S02]  /*6ee0*/  HADD2.F32 R131, -RZ, R133.reuse.H0_H0 ;  /* 0x20000085ff837230 */ /* 0x100fe40000004100 */
[C---:B------:R-:W-:Y:S01]  /*6ef0*/  FMUL R50, R78.reuse, R54 ;  /* 0x000000364e327220 */ /* 0x040fe20000400000 */
[C---:B------:R-:W-:Y:S01]  /*6f00*/  FFMA R46, R81.reuse, R127, R46 ;  /* 0x0000007f512e7223 */ /* 0x040fe2000000002e */
[----:B------:R-:W-:Y:S02]  /*6f10*/  HADD2.F32 R134, -RZ, R133.H1_H1 ;  /* 0x30000085ff867230 */ /* 0x000fe40000004100 */
[C---:B------:R-:W-:Y:S01]  /*6f20*/  FFMA R51, R81.reuse, R130, R51 ;  /* 0x0000008251337223 */ /* 0x040fe20000000033 */
[----:B------:R-:W-:Y:S02]  /*6f30*/  HADD2.F32 R133, -RZ, R135.H0_H0 ;  /* 0x20000087ff857230 */ /* 0x000fe40000004100 */
[C---:B------:R-:W-:Y:S01]  /*6f40*/  FMUL R55, R78.reuse, R55 ;  /* 0x000000374e377220 */ /* 0x040fe20000400000 */
[C---:B------:R-:W-:Y:S01]  /*6f50*/  FFMA R48, R81.reuse, R129, R48 ;  /* 0x0000008151307223 */ /* 0x040fe20000000030 */
[C---:B------:R-:W-:Y:S01]  /*6f60*/  FFMA R49, R81.reuse, R132, R49 ;  /* 0x0000008451317223 */ /* 0x040fe20000000031 */
[--C-:B------:R-:W-:Y:S02]  /*6f70*/  HADD2.F32 R135, -RZ, R137.reuse.H0_H0 ;  /* 0x20000089ff877230 */ /* 0x100fe40000004100 */
[C---:B------:R-:W-:Y:S01]  /*6f80*/  FFMA R50, R81.reuse, R131, R50 ;  /* 0x0000008351327223 */ /* 0x040fe20000000032 */
[----:B------:R-:W-:Y:S02]  /*6f90*/  HADD2.F32 R138, -RZ, R137.H1_H1 ;  /* 0x30000089ff8a7230 */ /* 0x000fe40000004100 */
[C---:B------:R-:W-:Y:S01]  /*6fa0*/  FMUL R54, R78.reuse, R58 ;  /* 0x0000003a4e367220 */ /* 0x040fe20000400000 */
[----:B------:R-:W-:Y:S02]  /*6fb0*/  HADD2.F32 R137, -RZ, R139.H0_H0 ;  /* 0x2000008bff897230 */ /* 0x000fe40000004100 */
[C---:B------:R-:W-:Y:S01]  /*6fc0*/  FFMA R55, R81.reuse, R134, R55 ;  /* 0x0000008651377223 */ /* 0x040fe20000000037 */
        /* <DEDUP_REMOVED lines=16> */
[----:B------:R-:W-:Y:S01]  /*70d0*/  FFMA R63, R81, R142, R63 ;  /* 0x0000008e513f7223 */ /* 0x000fe2000000003f */
[----:B------:R-:W-:Y:S01]  /*70e0*/  FMUL R67, R78, R67 ;  /* 0x000000434e437220 */ /* 0x000fe20000400000 */
[----:B------:R-:W-:Y:S01]  /*70f0*/  F2FP.SATFINITE.E5M2.F32.PACK_AB_MERGE_C R215, R51, R46, RZ ;  /* 0x0000002e33d7723e */ /* 0x000fe200048060ff */
[C---:B------:R-:W-:Y:S01]  /*7100*/  FFMA R60, R81.reuse, R141, R60 ;  /* 0x0000008d513c7223 */ /* 0x040fe2000000003c */
[C---:B------:R-:W-:Y:S01]  /*7110*/  FFMA R61, R81.reuse, R144, R61 ;  /* 0x00000090513d7223 */ /* 0x040fe2000000003d */
[C---:B------:R-:W-:Y:S01]  /*7120*/  FFMA R62, R81.reuse, R143, R62 ;  /* 0x0000008f513e7223 */ /* 0x040fe2000000003e */
[----:B------:R-:W-:Y:S01]  /*7130*/  FFMA R67, R81, R146, R67 ;  /* 0x0000009251437223 */ /* 0x000fe20000000043 */
[----:B------:R-:W-:Y:S02]  /*7140*/  F2FP.SATFINITE.E5M2.F32.PACK_AB_MERGE_C R214, R41, R40, R214 ;  /* 0x0000002829d6723e */ /* 0x000fe400048060d6 */
[----:B------:R-:W-:Y:S02]  /*7150*/  F2FP.SATFINITE.E5M2.F32.PACK_AB_MERGE_C R215, R45, R44, R215 ;  /* 0x0000002c2dd7723e */ /* 0x000fe400048060d7 */
[----:B------:R-:W-:Y:S02]  /*7160*/  F2FP.SATFINITE.E5M2.F32.PACK_AB_MERGE_C R216, R55, R50, RZ ;  /* 0x0000003237d8723e */ /* 0x000fe400048060ff */
[----:B------:R-:W-:Y:S01]  /*7170*/  F2FP.SATFINITE.E5M2.F32.PACK_AB_MERGE_C R217, R59, R54, RZ ;  /* 0x000000363bd9723e */ /* 0x000fe200048060ff */
[----:B------:R1:W-:Y:S01]  /*7180*/  STS.128 [R195+0x8020], R212 ;  /* 0x008020d4c3007388 */ /* 0x0003e20000000c00 */
[----:B------:R-:W-:Y:S02]  /*7190*/  F2FP.SATFINITE.E5M2.F32.PACK_AB_MERGE_C R218, R63, R58, RZ ;  /* 0x0000003a3fda723e */ /* 0x000fe400048060ff */
[----:B------:R-:W-:Y:S02]  /*71a0*/  F2FP.SATFINITE.E5M2.F32.PACK_AB_MERGE_C R219, R67, R62, RZ ;  /* 0x0000003e43db723e */ /* 0x000fe400048060ff */
[----:B------:R-:W-:Y:S02]  /*71b0*/  F2FP.SATFINITE.E5M2.F32.PACK_AB_MERGE_C R216, R49, R48, R216 ;  /* 0x0000003031d8723e */ /* 0x000fe400048060d8 */
[----:B------:R-:W-:Y:S02]  /*71c0*/  F2FP.SATFINITE.E5M2.F32.PACK_AB_MERGE_C R217, R53, R52, R217 ;  /* 0x0000003435d9723e */ /* 0x000fe400048060d9 */
[----:B------:R-:W-:Y:S02]  /*71d0*/  F2FP.SATFINITE.E5M2.F32.PACK_AB_MERGE_C R218, R57, R56, R218 ;  /* 0x0000003839da723e */ /* 0x000fe400048060da */
[----:B------:R-:W-:Y:S02]  /*71e0*/  F2FP.SATFINITE.E5M2.F32.PACK_AB_MERGE_C R219, R61, R60, R219 ;  /* 0x0000003c3ddb723e */ /* 0x000fe400048060db */
[----:B------:R-:W-:Y:S02]  /*71f0*/  LEA R204, R181, UR49, 0x3 ;  /* 0x00000031b5cc7c11 */ /* 0x000fe4000f8e18ff */
[----:B------:R-:W-:Y:S01]  /*7200*/  @P6 SHF.L.U32 R221, R180, 0x1f, RZ ;  /* 0x0000001fb4dd6819 */ /* 0x000fe200000006ff */
[----:B------:R1:W-:Y:S01]  /*7210*/  STS.128 [R194+0x8010], R216 ;  /* 0x008010d8c2007388 */ /* 0x0003e20000000c00 */
[----:B------:R-:W-:Y:S01]  /*7220*/  @!PT LDS RZ, [RZ] ;  /* 0x00000000fffff984 */ /* 0x000fe20000000800 */
[----:B------:R-:W-:Y:S01]  /*7230*/  @!PT LDS RZ, [RZ] ;  /* 0x00000000fffff984 */ /* 0x000fe20000000800 */
[----:B------:R-:W-:Y:S01]  /*7240*/  @!PT LDS RZ, [RZ] ;  /* 0x00000000fffff984 */ /* 0x000fe20000000800 */
[----:B------:R-:W-:Y:S01]  /*7250*/  @!PT LDS RZ, [RZ] ;  /* 0x00000000fffff984 */ /* 0x000fe20000000800 */
[----:B------:R2:W-:Y:S07]  /*7260*/  MEMBAR.ALL.CTA ;  /* 0x0000000000007992 */ /* 0x0005ee0000008000 */
[----:B--2---:R-:W2:Y:S02]  /*7270*/  FENCE.VIEW.ASYNC.S ;  /* 0x00000000000073c6 */ /* 0x004ea40000000000 */
[----:B--2---:R-:W-:Y:S06]  /*7280*/  BAR.SYNC.DEFER_BLOCKING 0x1, 0x80 ;  /* 0x0042000000007b1d */ /* 0x004fec0000010000 */
[----:B------:R-:W-:Y:S05]  /*7290*/  @P0 BRA `(.L_x_109) ;  /* 0x0000000000280947 */ /* 0x000fea0003800000 */
[----:B------:R-:W-:Y:S02]  /*72a0*/  UIADD3 UR4, UPT, UPT, UR49, 0x8200, URZ ;  /* 0x0000820031047890 */ /* 0x000fe4000fffe0ff */
[----:B------:R-:W-:Y:S01]  /*72b0*/  UIADD3 UR6, UP0, UPT, UR52, 0x680, URZ ;  /* 0x0000068034067890 */ /* 0x000fe2000ff1e0ff */
[----:B------:R-:W-:Y:S03]  /*72c0*/  UMOV UR43, UR36 ;  /* 0x00000024002b7c82 */ /* 0x000fe60008000000 */
[----:B------:R-:W-:Y:S01]  /*72d0*/  MOV R188, UR4 ;  /* 0x0000000400bc7c02 */ /* 0x000fe20008000f00 */
[----:B------:R-:W-:Y:S03]  /*72e0*/  UIADD3.X UR7, UPT, UPT, URZ, UR53, URZ, UP0, !UPT ;  /* 0x00000035ff077290 */ /* 0x000fe600087fe4ff */
[----:B------:R-:W-:Y:S11]  /*72f0*/  R2UR UR40, R188 ;  /* 0x00000000bc2872ca */ /* 0x000ff600000e0000 */
[----:B------:R-:W-:Y:S02]  /*7300*/  @!UPT UIADD3 URZ, UPT, UPT, URZ, URZ, URZ ;  /* 0x000000fffffff290 */ /* 0x000fe4000fffe0ff */
[----:B------:R2:W-:Y:S01]  /*7310*/  UTMASTG.3D [UR40], [UR6] ;  /* 0x00000028060073b5 */ /* 0x0005e20008010000 */
[----:B------:R0:W-:Y:S01]  /*7320*/  UTMACMDFLUSH ;  /* 0x00000000000079b7 */ /* 0x0001e20000000000 */
[----:B--2---:R-:W-:Y:S04]  /*7330*/  DEPBAR.LE SB0, 0x1 ;  /* 0x000080400000791a */ /* 0x004fe80000000000 */
.L_x_109:
[----:B------:R-:W-:Y:S05]  /*7340*/  BSYNC.RECONVERGENT B0 ;  /* 0x0000000000007941 */ /* 0x000fea0003800200 */
.L_x_108:
[----:B------:R-:W-:Y:S06]  /*7350*/  BAR.SYNC.DEFER_BLOCKING 0x1, 0x80 ;  /* 0x0042000000007b1d */ /* 0x000fec0000010000 */
[----:B------:R-:W2:Y:S01]  /*7360*/  @P6 SYNCS.PHASECHK.TRANS64.TRYWAIT P0, [R204+URZ+0xe0], R221 ;  /* 0x0000e0ddcc0065a7 */ /* 0x000ea200080011ff */
[----:B------:R-:W-:Y:S01]  /*7370*/  BSSY B1, `(.L_x_110) ;  /* 0x0000023000017945 */ /* 0x000fe20003800000 */
[----:B--2---:R-:W-:Y:S03]  /*7380*/  @P6 SEL R196, RZ, 0x1, !P0 ;  /* 0x00000001ffc46807 */ /* 0x004fe60004000000 */
[----:B------:R-:W-:Y:S05]  /*7390*/  @!P6 BRA `(.L_x_111) ;  /* 0x000000000080e947 */ /* 0x000fea0003800000 */
[----:B------:R-:W-:Y:S01]  /*73a0*/  ISETP.NE.AND P1, PT, R197, RZ, PT ;  /* 0x000000ffc500720c */ /* 0x000fe20003f25270 */
[----:B------:R-:W-:Y:S01]  /*73b0*/  BSSY B0, `(.L_x_112) ;  /* 0x000000a000007945 */ /* 0x000fe20003800000 */
[----:B------:R-:W-:Y:S11]  /*73c0*/  ISETP.NE.AND P0, PT, R196, RZ, PT ;  /* 0x000000ffc400720c */ /* 0x000ff60003f05270 */
[----:B------:R-:W-:Y:S04]  /*73d0*/  @P1 IMAD R0, R181, 0x2000, R186 ;  /* 0x00002000b5001824 */ /* 0x000fe800078e02ba */
[C---:B------:R-:W-:Y:S01]  /*73e0*/  @P1 IMAD.IADD R6, R0.reuse, 0x1, R199 ;  /* 0x0000000100061824 */ /* 0x040fe200078e02c7 */
[----:B------:R-:W-:Y:S03]  /*73f0*/  @P1 IADD3 R4, PT, PT, R0, R207, RZ ;  /* 0x000000cf00041210 */ /* 0x000fe60007ffe0ff */
[----:B------:R-:W-:Y:S01]  /*7400*/  @P1 IMAD.IADD R2, R205, 0x1, R6 ;  /* 0x00000001cd021824 */ /* 0x000fe200078e0206 */
[----:B------:R-:W-:Y:S06]  /*7410*/  @P0 BRA `(.L_x_113) ;  /* 0x00000000000c0947 */ /* 0x000fec0003800000 */
[----:B------:R-:W-:Y:S04]  /*7420*/  SHF.L.U32 R3, R180, 0x1f, RZ ;  /* 0x0000001fb4037819 */ /* 0x000fe800000006ff */
[----:B------:R-:W2:Y:S02]  /*7430*/  SYNCS.PHASECHK.TRANS64.TRYWAIT P0, [R204+URZ+0xe0], R3 ;  /* 0x0000e003cc0075a7 */ /* 0x000ea400080011ff */
[----:B--2---:R-:W-:Y:S05]  /*7440*/  @!P0 BRA `(.L_x_114) ;  /* 0x0000004c00bc8947 */ /* 0x004fea0003800000 */
.L_x_113:
[----:B------:R-:W-:Y:S05]  /*7450*/  BSYNC B0 ;  /* 0x0000000000007941 */ /* 0x000fea0003800000 */
.L_x_112:
[----:B------:R-:W-:Y:S01]  /*7460*/  ISETP.NE.AND P0, PT, R197, RZ, PT ;  /* 0x000000ffc500720c */ /* 0x000fe20003f05270 */
[----:B--2---:R-:W-:Y:S02]  /*7470*/  VIADD R204, R204, 0x100 ;  /* 0x00000100cccc7836 */ /* 0x004fe40000000000 */
[----:B------:R-:W-:Y:S02]  /*7480*/  IMAD.U32 R3, RZ, RZ, UR37 ;  /* 0x00000025ff037e24 */ /* 0x000fe4000f8e00ff */
[----:B------:R-:W-:Y:S03]  /*7490*/  VIADD R181, R181, 0x1 ;  /* 0x00000001b5b57836 */ /* 0x000fe60000000000 */
[----:B------:R-:W-:Y:S05]  /*74a0*/  PRMT R3, R3, 0x654, R204 ;  /* 0x0000065403037816 */ /* 0x000fea00000000cc */
[----:B------:R2:W3:Y:S04]  /*74b0*/  @P0 LDS.128 R148, [R0] ;  /* 0x0000000000940984 */ /* 0x0004e80000000c00 */
[----:B------:R2:W4:Y:S04]  /*74c0*/  @P0 LDS.128 R156, [R4+0x20] ;  /* 0x00002000049c0984 */ /* 0x0005280000000c00 */
        /* <DEDUP_REMOVED lines=9> */
[----:B------:R-:W-:Y:S01]  /*7560*/  SEL R181, R181, RZ, P0 ;  /* 0x000000ffb5b57207 */ /* 0x000fe20000000000 */
[----:B-----5:R5:W-:Y:S02]  /*7570*/  SYNCS.ARRIVE.TRANS64.RED.A1T0 RZ, [R3+URZ], RZ ;  /* 0x000000ff03ff79a7 */ /* 0x020be400081004ff */
[----:B-----5:R-:W-:Y:S04]  /*7580*/  SEL R3, RZ, 0x1, P0 ;  /* 0x00000001ff037807 */ /* 0x020fe80000000000 */
[----:B--234-:R-:W-:Y:S02]  /*7590*/  LOP3.LUT R180, R180, R3, RZ, 0x3c, !PT ;  /* 0x00000003b4b47212 */ /* 0x01cfe400078e3cff */
.L_x_111:
[----:B------:R-:W-:Y:S05]  /*75a0*/  BSYNC B1 ;  /* 0x0000000000017941 */ /* 0x000fea0003800000 */
.L_x_110:
[----:B------:R-:W-:Y:S01]  /*75b0*/  VIADD R0, R80, 0x40 ;  /* 0x0000004050007836 */ /* 0x000fe20000000000 */
[----:B------:R-:W-:Y:S04]  /*75c0*/  BSSY.RECONVERGENT B6, `(.L_x_115) ;  /* 0x0000015000067945 */ /* 0x000fe80003800200 */
[----:B------:R-:W-:Y:S04]  /*75d0*/  SHF.R.U32.HI R0, RZ, 0x15, R0 ;  /* 0x00000015ff007819 */ /* 0x000fe80000011600 */
[----:B------:R-:W-:Y:S11]  /*75e0*/  LOP3.LUT P0, RZ, R0, 0x3, R173, 0x48, !PT ;  /* 0x0000000300ff7812 */ /* 0x000ff600078048ad */
[----:B------:R-:W-:Y:S02]  /*75f0*/  @!UPT UIADD3 URZ, UPT, UPT, URZ, URZ, URZ ;  /* 0x000000fffffff290 */ /* 0x000fe4000fffe0ff */
[----:B------:R-:W-:Y:S05]  /*7600*/  @!P0 BRA `(.L_x_116) ;  /* 0x0000000000408947 */ /* 0x000fea0003800000 */
[----:B------:R-:W2:Y:S01]  /*7610*/  LDCU.64 UR8, c[0x4][0x78] ;  /* 0x01000f00ff0877ac */ /* 0x000ea20008000a00 */
[----:B------:R-:W-:Y:S01]  /*7620*/  MOV R3, 0x0 ;  /* 0x0000000000037802 */ /* 0x000fe20000000f00 */
[----:B------:R-:W-:Y:S02]  /*7630*/  HFMA2 R12, -RZ, RZ, 0, 5.9604644775390625e-08 ;  /* 0x00000001ff0c7431 */ /* 0x000fe400000001ff */
[----:B------:R-:W-:Y:S02]  /*7640*/  IMAD.MOV.U32 R8, RZ, RZ, 0x192 ;  /* 0x00000192ff087424 */ /* 0x000fe400078e00ff */
[----:B------:R-:W-:Y:S01]  /*7650*/  IMAD.MOV.U32 R13, RZ, RZ, RZ ;  /* 0x000000ffff0d7224 */ /* 0x000fe200078e00ff */
[----:B------:R-:W3:Y:S01]  /*7660*/  LDCU.64 UR6, c[0x4][0x80] ;  /* 0x01001000ff0677ac */ /* 0x000ee20008000a00 */
[----:B------:R-:W4:Y:S01]  /*7670*/  LDC.64 R2, c[0x4][R3] ;  /* 0x0100000003027b82 */ /* 0x000f220000000a00 */
[----:B------:R-:W5:Y:S01]  /*7680*/  LDCU.64 UR4, c[0x4][0x18] ;  /* 0x01000300ff0477ac */ /* 0x000f620008000a00 */
[----:B--2---:R-:W-:Y:S01]  /*7690*/  MOV R5, UR9 ;  /* 0x0000000900057c02 */ /* 0x004fe20008000f00 */
[----:B------:R-:W-:Y:S01]  /*76a0*/  IMAD.U32 R4, RZ, RZ, UR8 ;  /* 0x00000008ff047e24 */ /* 0x000fe2000f8e00ff */
[----:B---3--:R-:W-:Y:S01]  /*76b0*/  MOV R7, UR7 ;  /* 0x0000000700077c02 */ /* 0x008fe20008000f00 */
[----:B------:R-:W-:Y:S01]  /*76c0*/  IMAD.U32 R6, RZ, RZ, UR6 ;  /* 0x00000006ff067e24 */ /* 0x000fe2000f8e00ff */
[----:B-----5:R-:W-:Y:S01]  /*76d0*/  MOV R11, UR5 ;  /* 0x00000005000b7c02 */ /* 0x020fe20008000f00 */
[----:B------:R-:W-:Y:S02]  /*76e0*/  IMAD.U32 R10, RZ, RZ, UR4 ;  /* 0x00000004ff0a7e24 */ /* 0x000fe4000f8e00ff */
[----:B------:R-:W-:Y:S07]  /*76f0*/  LEPC R20, `(.L_x_116) ;  /* 0x000000001014794e */ /* 0x000fee0000000000 */
[----:B-1--4-:R-:W-:Y:S05]  /*7700*/  CALL.ABS.NOINC R2 ;  /* 0x0000000002007343 */ /* 0x012fea0003c00000 */
.L_x_116:
[----:B------:R-:W-:Y:S05]  /*7710*/  BSYNC.RECONVERGENT B6 ;  /* 0x0000000000067941 */ /* 0x000fea0003800200 */
.L_x_115:
[----:B------:R-:W-:Y:S01]  /*7720*/  F2FP.F16.E5M2.UNPACK_B R4, R149 ;  /* 0x00000095ff04723e */ /* 0x000fe200020004ff */
[----:B------:R-:W-:Y:S05]  /*7730*/  WARPSYNC.ALL ;  /* 0x0000000000007948 */ /* 0x000fea0003800000 */
[----:B------:R-:W-:Y:S01]  /*7740*/  R2UR UR4, R80 ;  /* 0x00000000500472ca */ /* 0x000fe200000e0000 */
[--C-:B------:R-:W-:Y:S01]  /*7750*/  HADD2.F32 R88, -RZ, R4.reuse.H0_H0 ;  /* 0x20000004ff587230 */ /* 0x100fe20000004100 */
[-C--:B------:R-:W-:Y:S01]  /*7760*/  F2FP.F16.E5M2.UNPACK_B R0, R148.reuse ;  /* 0x00000094ff00723e */ /* 0x080fe200020004ff */
[----:B------:R-:W-:Y:S01]  /*7770*/  HADD2.F32 R83, -RZ, R4.H1_H1 ;  /* 0x30000004ff537230 */ /* 0x000fe20000004100 */
[----:B------:R-:W-:Y:S01]  /*7780*/  F2FP.F16.E5M2.UNPACK_B R4, R151 ;  /* 0x00000097ff04723e */ /* 0x000fe200020004ff */
[----:B------:R-:W-:Y:S01]  /*7790*/  BSSY.RECONVERGENT B0, `(.L_x_117) ;  /* 0x0000116000007945 */ /* 0x000fe20003800200 */
[----:B------:R-:W-:Y:S01]  /*77a0*/  F2FP.F16.E5M2.UNPACK_B R3, R148.H1 ;  /* 0x00000094ff03723e */ /* 0x000fe200030004ff */
[--C-:B------:R-:W-:Y:S01]  /*77b0*/  HADD2.F32 R2, -RZ, R0.reuse.H0_H0 ;  /* 0x20000000ff027230 */ /* 0x100fe20000004100 */
[----:B-1----:R-:W-:Y:S01]  /*77c0*/  F2FP.F16.E5M2.UNPACK_B R135, R162 ;  /* 0x000000a2ff87723e */ /* 0x002fe200020004ff */
[----:B------:R-:W-:Y:S01]  /*77d0*/  HADD2.F32 R82, -RZ, R0.H1_H1 ;  /* 0x30000000ff527230 */ /* 0x000fe20000004100 */
[----:B------:R-:W-:Y:S01]  /*77e0*/  F2FP.F16.E5M2.UNPACK_B R0, R149.H1 ;  /* 0x00000095ff00723e */ /* 0x000fe200030004ff */
[--C-:B------:R-:W-:Y:S01]  /*77f0*/  HADD2.F32 R84, -RZ, R3.reuse.H0_H0 ;  /* 0x20000003ff547230 */ /* 0x100fe20000004100 */
[----:B------:R-:W-:Y:S01]  /*7800*/  F2FP.F16.E5M2.UNPACK_B R125, R159.H1 ;  /* 0x0000009fff7d723e */ /* 0x000fe200030004ff */
[----:B------:R-:W-:Y:S01]  /*7810*/  HADD2.F32 R86, -RZ, R3.H1_H1 ;  /* 0x30000003ff567230 */ /* 0x000fe20000004100 */
[-C--:B------:R-:W-:Y:S01]  /*7820*/  F2FP.F16.E5M2.UNPACK_B R3, R150.reuse ;  /* 0x00000096ff03723e */ /* 0x080fe200020004ff */
[--C-:B------:R-:W-:Y:S01]  /*7830*/  HADD2.F32 R90, -RZ, R0.reuse.H0_H0 ;  /* 0x20000000ff5a7230 */ /* 0x100fe20000004100 */
[----:B------:R-:W-:Y:S01]  /*7840*/  ISETP.NE.AND P0, PT, R189, RZ, PT ;  /* 0x000000ffbd00720c */ /* 0x000fe20003f05270 */
[----:B------:R-:W-:Y:S01]  /*7850*/  HADD2.F32 R85, -RZ, R0.H1_H1 ;  /* 0x30000000ff557230 */ /* 0x000fe20000004100 */
[----:B------:R-:W-:Y:S01]  /*7860*/  F2FP.F16.E5M2.UNPACK_B R0, R150.H1 ;  /* 0x00000096ff00723e */ /* 0x000fe200030004ff */
[--C-:B------:R-:W-:Y:S01]  /*7870*/  HADD2.F32 R92, -RZ, R3.reuse.H0_H0 ;  /* 0x20000003ff5c7230 */ /* 0x100fe20000004100 */
[----:B------:R-:W-:Y:S01]  /*7880*/  ISETP.NE.AND P6, PT, R198, RZ, PT ;  /* 0x000000ffc600720c */ /* 0x000fe20003fc5270 */
[----:B------:R-:W-:Y:S01]  /*7890*/  HADD2.F32 R87, -RZ, R3.H1_H1 ;  /* 0x30000003ff577230 */ /* 0x000fe20000004100 */
[----:B------:R-:W-:Y:S01]  /*78a0*/  F2FP.F16.E5M2.UNPACK_B R3, R151.H1 ;  /* 0x00000097ff03723e */ /* 0x000fe200030004ff */
[--C-:B------:R-:W-:Y:S02]  /*78b0*/  HADD2.F32 R94, -RZ, R0.reuse.H0_H0 ;  /* 0x20000000ff5e7230 */ /* 0x100fe40000004100 */
[----:B------:R-:W-:Y:S01]  /*78c0*/  HADD2.F32 R89, -RZ, R0.H1_H1 ;  /* 0x30000000ff597230 */ /* 0x000fe20000004100 */
[-C--:B------:R-:W-:Y:S01]  /*78d0*/  F2FP.F16.E5M2.UNPACK_B R0, R152.reuse ;  /* 0x00000098ff00723e */ /* 0x080fe200020004ff */
[--C-:B------:R-:W-:Y:S02]  /*78e0*/  HADD2.F32 R96, -RZ, R4.reuse.H0_H0 ;  /* 0x20000004ff607230 */ /* 0x100fe40000004100 */
[----:B------:R-:W-:Y:S01]  /*78f0*/  HADD2.F32 R91, -RZ, R4.H1_H1 ;  /* 0x30000004ff5b7230 */ /* 0x000fe20000004100 */
[-C--:B------:R-:W-:Y:S01]  /*7900*/  F2FP.F16.E5M2.UNPACK_B R4, R153.reuse ;  /* 0x00000099ff04723e */ /* 0x080fe200020004ff */
[--C-:B------:R-:W-:Y:S02]  /*7910*/  HADD2.F32 R100, -RZ, R0.reuse.H0_H0 ;  /* 0x20000000ff647230 */ /* 0x100fe40000004100 */
[----:B------:R-:W-:Y:S01]  /*7920*/  HADD2.F32 R95, -RZ, R0.H1_H1 ;  /* 0x30000000ff5f7230 */ /* 0x000fe20000004100 */
[----:B------:R-:W-:Y:S01]  /*7930*/  F2FP.F16.E5M2.UNPACK_B R0, R153.H1 ;  /* 0x00000099ff00723e */ /* 0x000fe200030004ff */
[--C-:B------:R-:W-:Y:S02]  /*7940*/  HADD2.F32 R98, -RZ, R3.reuse.H0_H0 ;  /* 0x20000003ff627230 */ /* 0x100fe40000004100 */
[----:B------:R-:W-:Y:S01]  /*7950*/  HADD2.F32 R93, -RZ, R3.H1_H1 ;  /* 0x30000003ff5d7230 */ /* 0x000fe20000004100 */
[----:B------:R-:W-:Y:S01]  /*7960*/  F2FP.F16.E5M2.UNPACK_B R3, R152.H1 ;  /* 0x00000098ff03723e */ /* 0x000fe200030004ff */
[--C-:B------:R-:W-:Y:S02]  /*7970*/  HADD2.F32 R106, -RZ, R0.reuse.H0_H0 ;  /* 0x20000000ff6a7230 */ /* 0x100fe40000004100 */
[----:B------:R-:W-:Y:S01]  /*7980*/  HADD2.F32 R101, -RZ, R0.H1_H1 ;  /* 0x30000000ff657230 */ /* 0x000fe20000004100 */
[-C--:B------:R-:W-:Y:S01]  /*7990*/  F2FP.F16.E5M2.UNPACK_B R0, R154.reuse.H1 ;  /* 0x0000009aff00723e */ /* 0x080fe200030004ff */
[--C-:B------:R-:W-:Y:S02]  /*79a0*/  HADD2.F32 R104, -RZ, R4.reuse.H0_H0 ;  /* 0x20000004ff687230 */ /* 0x100fe40000004100 */
[----:B------:R-:W-:Y:S01]  /*79b0*/  HADD2.F32 R99, -RZ, R4.H1_H1 ;  /* 0x30000004ff637230 */ /* 0x000fe20000004100 */
[----:B------:R-:W-:Y:S01]  /*79c0*/  F2FP.F16.E5M2.UNPACK_B R4, R155 ;  /* 0x0000009bff04723e */ /* 0x000fe200020004ff */
[--C-:B------:R-:W-:Y:S02]  /*79d0*/  HADD2.F32 R102, -RZ, R3.reuse.H0_H0 ;  /* 0x20000003ff667230 */ /* 0x100fe40000004100 */
[----:B------:R-:W-:Y:S01]  /*79e0*/  HADD2.F32 R97, -RZ, R3.H1_H1 ;  /* 0x30000003ff617230 */ /* 0x000fe20000004100 */
[----:B------:R-:W-:Y:S01]  /*79f0*/  F2FP.F16.E5M2.UNPACK_B R3, R154 ;  /* 0x0000009aff03723e */ /* 0x000fe200020004ff */
[--C-:B------:R-:W-:Y:S02]  /*7a00*/  HADD2.F32 R110, -RZ, R0.reuse.H0_H0 ;  /* 0x20000000ff6e7230 */ /* 0x100fe40000004100 */
[----:B------:R-:W-:Y:S01]  /*7a10*/  HADD2.F32 R105, -RZ, R0.H1_H1 ;  /* 0x30000000ff697230 */ /* 0x000fe20000004100 */
[-C--:B------:R-:W-:Y:S01]  /*7a20*/  F2FP.F16.E5M2.UNPACK_B R0, R156.reuse ;  /* 0x0000009cff00723e */ /* 0x080fe200020004ff */
[--C-:B------:R-:W-:Y:S02]  /*7a30*/  HADD2.F32 R112, -RZ, R4.reuse.H0_H0 ;  /* 0x20000004ff707230 */ /* 0x100fe40000004100 */
[----:B------:R-:W-:Y:S01]  /*7a40*/  HADD2.F32 R107, -RZ, R4.H1_H1 ;  /* 0x30000004ff6b7230 */ /* 0x000fe20000004100 */
[----:B------:R-:W-:Y:S01]  /*7a50*/  F2FP.F16.E5M2.UNPACK_B R4, R157 ;  /* 0x0000009dff04723e */ /* 0x000fe200020004ff */
[--C-:B------:R-:W-:Y:S02]  /*7a60*/  HADD2.F32 R108, -RZ, R3.reuse.H0_H0 ;  /* 0x20000003ff6c7230 */ /* 0x100fe40000004100 */
[----:B------:R-:W-:Y:S01]  /*7a70*/  HADD2.F32 R103, -RZ, R3.H1_H1 ;  /* 0x30000003ff677230 */ /* 0x000fe20000004100 */
[----:B------:R-:W-:Y:S01]  /*7a80*/  F2FP.F16.E5M2.UNPACK_B R3, R155.H1 ;  /* 0x0000009bff03723e */ /* 0x000fe200030004ff */
[--C-:B------:R-:W-:Y:S02]  /*7a90*/  HADD2.F32 R116, -RZ, R0.reuse.H0_H0 ;  /* 0x20000000ff747230 */ /* 0x100fe40000004100 */
[----:B------:R-:W-:Y:S01]  /*7aa0*/  HADD2.F32 R111, -RZ, R0.H1_H1 ;  /* 0x30000000ff6f7230 */ /* 0x000fe20000004100 */
[----:B------:R-:W-:Y:S01]  /*7ab0*/  F2FP.F16.E5M2.UNPACK_B R0, R156.H1 ;  /* 0x0000009cff00723e */ /* 0x000fe200030004ff */
[--C-:B------:R-:W-:Y:S02]  /*7ac0*/  HADD2.F32 R120, -RZ, R4.reuse.H0_H0 ;  /* 0x20000004ff787230 */ /* 0x100fe40000004100 */
[----:B------:R-:W-:Y:S02]  /*7ad0*/  HADD2.F32 R115, -RZ, R4.H1_H1 ;  /* 0x30000004ff737230 */ /* 0x000fe40000004100 */
[--C-:B------:R-:W-:Y:S01]  /*7ae0*/  HADD2.F32 R114, -RZ, R3.reuse.H0_H0 ;  /* 0x20000003ff727230 */ /* 0x100fe20000004100 */
[----:B------:R-:W1:Y:S01]  /*7af0*/  LDTM.x64 R4, tmem[UR4+0x40] ;  /* 0x00004004000479ee */ /* 0x000e620008340000 */
[----:B------:R-:W-:Y:S01]  /*7b00*/  HADD2.F32 R109, -RZ, R3.H1_H1 ;  /* 0x30000003ff6d7230 */ /* 0x000fe20000004100 */
[----:B------:R-:W-:Y:S01]  /*7b10*/  F2FP.F16.E5M2.UNPACK_B R3, R157.H1 ;  /* 0x0000009dff03723e */ /* 0x000fe200030004ff */
        /* <DEDUP_REMOVED lines=14> */
[----:B------:R-:W-:Y:S01]  /*7c00*/  F2FP.F16.E5M2.UNPACK_B R0, R160.H1 ;  /* 0x000000a0ff00723e */ /* 0x000fe200030004ff */
[--C-:B------:R-:W-:Y:S02]  /*7c10*/  HADD2.F32 R132, -RZ, R3.reuse.H0_H0 ;  /* 0x20000003ff847230 */ /* 0x100fe40000004100 */
[C---:B-1----:R-:W-:Y:S01]  /*7c20*/  FMUL R7, R78.reuse, R7 ;  /* 0x000000074e077220 */ /* 0x042fe20000400000 */
        /* <DEDUP_REMOVED lines=10> */
[C---:B------:R-:W-:Y:S01]  /*7cd0*/  FMUL R0, R78.reuse, R4 ;  /* 0x000000044e007220 */ /* 0x040fe20000400000 */
[--C-:B------:R-:W-:Y:S01]  /*7ce0*/  HADD2.F32 R140, -RZ, R135.reuse.H0_H0 ;  /* 0x20000087ff8c7230 */ /* 0x100fe20000004100 */
[----:B------:R-:W-:Y:S01]  /*7cf0*/  F2FP.F16.E5M2.UNPACK_B R4, R163 ;  /* 0x000000a3ff04723e */ /* 0x000fe200020004ff */
[----:B------:R-:W-:Y:S02]  /*7d00*/  HADD2.F32 R135, -RZ, R135.H1_H1 ;  /* 0x30000087ff877230 */ /* 0x000fe40000004100 */
[C---:B------:R-:W-:Y:S01]  /*7d10*/  FFMA R0, R81.reuse, R2, R0 ;  /* 0x0000000251007223 */ /* 0x040fe20000000000 */
[C---:B------:R-:W-:Y:S01]  /*7d20*/  FMUL R2, R78.reuse, R5 ;  /* 0x000000054e027220 */ /* 0x040fe20000400000 */
[--C-:B------:R-:W-:Y:S01]  /*7d30*/  HADD2.F32 R142, -RZ, R3.reuse.H0_H0 ;  /* 0x20000003ff8e7230 */ /* 0x100fe20000004100 */
[----:B------:R-:W-:Y:S01]  /*7d40*/  F2FP.F16.E5M2.UNPACK_B R5, R163.H1 ;  /* 0x000000a3ff05723e */ /* 0x000fe200030004ff */
[----:B------:R-:W-:Y:S02]  /*7d50*/  HADD2.F32 R137, -RZ, R3.H1_H1 ;  /* 0x30000003ff897230 */ /* 0x000fe40000004100 */
[C---:B------:R-:W-:Y:S01]  /*7d60*/  FFMA R2, R81.reuse, R82, R2 ;  /* 0x0000005251027223 */ /* 0x040fe20000000002 */
[--C-:B------:R-:W-:Y:S02]  /*7d70*/  HADD2.F32 R82, -RZ, R4.reuse.H0_H0 ;  /* 0x20000004ff527230 */ /* 0x100fe40000004100 */
[C---:B------:R-:W-:Y:S01]  /*7d80*/  FMUL R3, R78.reuse, R6 ;  /* 0x000000064e037220 */ /* 0x040fe20000400000 */
[----:B------:R-:W-:Y:S02]  /*7d90*/  HADD2.F32 R139, -RZ, R4.H1_H1 ;  /* 0x30000004ff8b7230 */ /* 0x000fe40000004100 */
[C---:B------:R-:W-:Y:S01]  /*7da0*/  FMUL R4, R78.reuse, R9 ;  /* 0x000000094e047220 */ /* 0x040fe20000400000 */
[--C-:B------:R-:W-:Y:S02]  /*7db0*/  HADD2.F32 R141, -RZ, R5.reuse.H1_H1 ;  /* 0x30000005ff8d7230 */ /* 0x100fe40000004100 */
[C---:B------:R-:W-:Y:S01]  /*7dc0*/  FFMA R3, R81.reuse, R84, R3 ;  /* 0x0000005451037223 */ /* 0x040fe20000000003 */
[----:B------:R-:W-:Y:S01]  /*7dd0*/  FFMA R7, R81, R86, R7 ;  /* 0x0000005651077223 */ /* 0x000fe20000000007 */
[----:B------:R-:W-:Y:S02]  /*7de0*/  HADD2.F32 R84, -RZ, R5.H0_H0 ;  /* 0x20000005ff547230 */ /* 0x000fe40000004100 */
[C---:B------:R-:W-:Y:S01]  /*7df0*/  FMUL R5, R78.reuse, R10 ;  /* 0x0000000a4e057220 */ /* 0x040fe20000400000 */
[C---:B------:R-:W-:Y:S01]  /*7e00*/  FMUL R6, R78.reuse, R11 ;  /* 0x0000000b4e067220 */ /* 0x040fe20000400000 */
[C---:B------:R-:W-:Y:S01]  /*7e10*/  FMUL R11, R78.reuse, R16 ;  /* 0x000000104e0b7220 */ /* 0x040fe20000400000 */
[----:B------:R-:W-:Y:S01]  /*7e20*/  F2FP.SATFINITE.E5M2.F32.PACK_AB_MERGE_C R143, R7, R3, RZ ;  /* 0x00000003078f723e */ /* 0x000fe200048060ff */
[C---:B------:R-:W-:Y:S01]  /*7e30*/  FMUL R3, R78.reuse, R8 ;  /* 0x000000084e037220 */ /* 0x040fe20000400000 */
[C---:B------:R-:W-:Y:S01]  /*7e40*/  FMUL R7, R78.reuse, R12 ;  /* 0x0000000c4e077220 */ /* 0x040fe20000400000 */
[C---:B------:R-:W-:Y:S01]  /*7e50*/  FMUL R8, R78.reuse, R13 ;  /* 0x0000000d4e087220 */ /* 0x040fe20000400000 */
[C---:B------:R-:W-:Y:S01]  /*7e60*/  FMUL R12, R78.reuse, R17 ;  /* 0x000000114e0c7220 */ /* 0x040fe20000400000 */
[C---:B------:R-:W-:Y:S01]  /*7e70*/  FFMA R3, R81.reuse, R88, R3 ;  /* 0x0000005851037223 */ /* 0x040fe20000000003 */
[C---:B------:R-:W-:Y:S01]  /*7e80*/  FFMA R4, R81.reuse, R83, R4 ;  /* 0x0000005351047223 */ /* 0x040fe20000000004 */
[C---:B------:R-:W-:Y:S01]  /*7e90*/  FFMA R5, R81.reuse, R90, R5 ;  /* 0x0000005a51057223 */ /* 0x040fe20000000005 */
[C---:B------:R-:W-:Y:S01]  /*7ea0*/  FFMA R6, R81.reuse, R85, R6 ;  /* 0x0000005551067223 */ /* 0x040fe20000000006 */
[C---:B------:R-:W-:Y:S01]  /*7eb0*/  FFMA R7, R81.reuse, R92, R7 ;  /* 0x0000005c51077223 */ /* 0x040fe20000000007 */
[C---:B------:R-:W-:Y:S01]  /*7ec0*/  FFMA R8, R81.reuse, R87, R8 ;  /* 0x0000005751087223 */ /* 0x040fe20000000008 */
[C---:B------:R-:W-:Y:S01]  /*7ed0*/  FMUL R16, R78.reuse, R21 ;  /* 0x000000154e107220 */ /* 0x040fe20000400000 */
[----:B------:R-:W-:Y:S01]  /*7ee0*/  FMUL R9, R78, R14 ;  /* 0x0000000e4e097220 */ /* 0x000fe20000400000 */
[----:B------:R-:W-:Y:S01]  /*7ef0*/  F2FP.SATFINITE.E5M2.F32.PACK_AB_MERGE_C R5, R6, R5, RZ ;  /* 0x000000050605723e */ /* 0x000fe200048060ff */
[C---:B------:R-:W-:Y:S01]  /*7f00*/  FMUL R10, R78.reuse, R15 ;  /* 0x0000000f4e0a7220 */ /* 0x040fe20000400000 */
[C---:B------:R-:W-:Y:S01]  /*7f10*/  FMUL R15, R78.reuse, R20 ;  /* 0x000000144e0f7220 */ /* 0x040fe20000400000 */
[C---:B------:R-:W-:Y:S01]  /*7f20*/  FFMA R9, R81.reuse, R94, R9 ;  /* 0x0000005e51097223 */ /* 0x040fe20000000009 */
[C---:B------:R-:W-:Y:S01]  /*7f30*/  FMUL R20, R78.reuse, R25 ;  /* 0x000000194e147220 */ /* 0x040fe20000400000 */
[C---:B------:R-:W-:Y:S01]  /*7f40*/  FFMA R10, R81.reuse, R89, R10 ;  /* 0x00000059510a7223 */ /* 0x040fe2000000000a */
[C---:B------:R-:W-:Y:S01]  /*7f50*/  FFMA R11, R81.reuse, R96, R11 ;  /* 0x00000060510b7223 */ /* 0x040fe2000000000b */
[C---:B------:R-:W-:Y:S01]  /*7f60*/  FFMA R12, R81.reuse, R91, R12 ;  /* 0x0000005b510c7223 */ /* 0x040fe2000000000c */
[C---:B------:R-:W-:Y:S01]  /*7f70*/  FMUL R13, R78.reuse, R18 ;  /* 0x000000124e0d7220 */ /* 0x040fe20000400000 */
[----:B------:R-:W-:Y:S01]  /*7f80*/  FMUL R14, R78, R19 ;  /* 0x000000134e0e7220 */ /* 0x000fe20000400000 */
[----:B------:R-:W-:Y:S01]  /*7f90*/  F2FP.SATFINITE.E5M2.F32.PACK_AB_MERGE_C R9, R10, R9, RZ ;  /* 0x000000090a09723e */ /* 0x000fe200048060ff */
[C---:B------:R-:W-:Y:S01]  /*7fa0*/  FMUL R19, R78.reuse, R24 ;  /* 0x000000184e137220 */ /* 0x040fe20000400000 */
        /* <DEDUP_REMOVED lines=17> */
[----:B------:R-:W-:Y:S01]  /*80c0*/  FMUL R27, R78, R32 ;  /* 0x000000204e1b7220 */ /* 0x000fe20000400000 */
[C---:B------:R-:W-:Y:S01]  /*80d0*/  FFMA R21, R81.reuse, R106, R21 ;  /* 0x0000006a51157223 */ /* 0x040fe20000000015 */
[C---:B------:R-:W-:Y:S01]  /*80e0*/  FFMA R22, R81.reuse, R101, R22 ;  /* 0x0000006551167223 */ /* 0x040fe20000000016 */
[----:B------:R-:W-:Y:S01]  /*80f0*/  F2FP.SATFINITE.E5M2.F32.PACK_AB_MERGE_C R16, R16, R15, R17 ;  /* 0x0000000f1010723e */ /* 0x000fe20004806011 */
[C---:B------:R-:W-:Y:S01]  /*8100*/  FFMA R23, R81.reuse, R108, R23 ;  /* 0x0000006c51177223 */ /* 0x040fe20000000017 */
[C---:B------:R-:W-:Y:S01]  /*8110*/  FFMA R24, R81.reuse, R103, R24 ;  /* 0x0000006751187223 */ /* 0x040fe20000000018 */
[----:B------:R-:W-:Y:S01]  /*8120*/  FMUL R32, R78, R37 ;  /* 0x000000254e207220 */ /* 0x000fe20000400000 */
[----:B------:R-:W-:Y:S01]  /*8130*/  F2FP.SATFINITE.E5M2.F32.PACK_AB_MERGE_C R21, R22, R21, RZ ;  /* 0x000000151615723e */ /* 0x000fe200048060ff */
[C---:B------:R-:W-:Y:S01]  /*8140*/  FMUL R25, R78.reuse, R30 ;  /* 0x0000001e4e197220 */ /* 0x040fe20000400000 */
[C---:B------:R-:W-:Y:S01]  /*8150*/  FMUL R26, R78.reuse, R31 ;  /* 0x0000001f4e1a7220 */ /* 0x040fe20000400000 */
[----:B------:R-:W-:Y:S01]  /*8160*/  FMUL R31, R78, R36 ;  /* 0x000000244e1f7220 */ /* 0x000fe20000400000 */
[----:B------:R-:W-:Y:S01]  /*8170*/  F2FP.SATFINITE.E5M2.F32.PACK_AB_MERGE_C R17, R20, R19, R21 ;  /* 0x000000131411723e */ /* 0x000fe20004806015 */
        /* <DEDUP_REMOVED lines=8> */
[----:B------:R-:W-:Y:S01]  /*8200*/  FMUL R35, R78, R40 ;  /* 0x000000284e237220 */ /* 0x000fe20000400000 */
[C---:B------:R-:W-:Y:S01]  /*8210*/  FFMA R29, R81.reuse, R114, R29 ;  /* 0x00000072511d7223 */ /* 0x040fe2000000001d */
[----:B------:R-:W-:Y:S01]  /*8220*/  F2FP.SATFINITE.E5M2.F32.PACK_AB_MERGE_C R18, R24, R23, R18 ;  /* 0x000000171812723e */ /* 0x000fe20004806012 */
        /* <DEDUP_REMOVED lines=22> */
[C---:B------:R-:W-:Y:S01]  /*8390*/  FMUL R41, R78.reuse, R46 ;  /* 0x0000002e4e297220 */ /* 0x040fe20000400000 */
[C---:B------:R-:W-:Y:S01]  /*83a0*/  FMUL R42, R78.reuse, R47 ;  /* 0x0000002f4e2a7220 */ /* 0x040fe20000400000 */
[C---:B------:R-:W-:Y:S01]  /*83b0*/  FFMA R40, R81.reuse, R119, R40 ;  /* 0x0000007751287223 */ /* 0x040fe20000000028 */
[--C-:B------:R-:W-:Y:S02]  /*83c0*/  HADD2.F32 R130, -RZ, R125.reuse.H0_H0 ;  /* 0x2000007dff827230 */ /* 0x100fe40000004100 */
[C---:B------:R-:W-:Y:S01]  /*83d0*/  FFMA R41, R81.reuse, R126, R41 ;  /* 0x0000007e51297223 */ /* 0x040fe20000000029 */
[----:B------:R-:W-:Y:S02]  /*83e0*/  HADD2.F32 R125, -RZ, R125.H1_H1 ;  /* 0x3000007dff7d7230 */ /* 0x000fe40000004100 */
[C---:B------:R-:W-:Y:S01]  /*83f0*/  FMUL R45, R78.reuse, R50 ;  /* 0x000000324e2d7220 */ /* 0x040fe20000400000 */
[C---:B------:R-:W-:Y:S01]  /*8400*/  FFMA R42, R81.reuse, R121, R42 ;  /* 0x00000079512a7223 */ /* 0x040fe2000000002a */
[C---:B------:R-:W-:Y:S01]  /*8410*/  FMUL R46, R78.reuse, R51 ;  /* 0x000000334e2e7220 */ /* 0x040fe20000400000 */
[C---:B------:R-:W-:Y:S01]  /*8420*/  FFMA R43, R81.reuse, R128, R43 ;  /* 0x00000080512b7223 */ /* 0x040fe2000000002b */
[C---:B------:R-:W-:Y:S01]  /*8430*/  FMUL R47, R78.reuse, R52 ;  /* 0x000000344e2f7220 */ /* 0x040fe20000400000 */
        /* <DEDUP_REMOVED lines=10> */
[C---:B------:R-:W-:Y:S01]  /*84e0*/  FFMA R45, R81.reuse, R130, R45 ;  /* 0x00000082512d7223 */ /* 0x040fe2000000002d */
[C---:B------:R-:W-:Y:S01]  /*84f0*/  FMUL R59, R78.reuse, R64 ;  /* 0x000000404e3b7220 */ /* 0x040fe20000400000 */
[C---:B------:R-:W-:Y:S01]  /*8500*/  FMUL R60, R78.reuse, R65 ;  /* 0x000000414e3c7220 */ /* 0x040fe20000400000 */
[C---:B------:R-:W-:Y:S01]  /*8510*/  FMUL R61, R78.reuse, R66 ;  /* 0x000000424e3d7220 */ /* 0x040fe20000400000 */
[----:B------:R-:W-:Y:S01]  /*8520*/  FMUL R62, R78, R67 ;  /* 0x000000434e3e7220 */ /* 0x000fe20000400000 */
[C---:B------:R-:W-:Y:S01]  /*8530*/  FFMA R46, R81.reuse, R125, R46 ;  /* 0x0000007d512e7223 */ /* 0x040fe2000000002e */
[----:B------:R-:W-:Y:S01]  /*8540*/  F2FP.SATFINITE.E5M2.F32.PACK_AB_MERGE_C R64, R2, R0, R143 ;  /* 0x000000000240723e */ /* 0x000fe2000480608f */
[C---:B------:R-:W-:Y:S01]  /*8550*/  FFMA R47, R81.reuse, R132, R47 ;  /* 0x00000084512f7223 */ /* 0x040fe2000000002f */
[----:B------:R-:W-:Y:S01]  /*8560*/  F2FP.SATFINITE.E5M2.F32.PACK_AB_MERGE_C R65, R4, R3, R5 ;  /* 0x000000030441723e */ /* 0x000fe20004806005 */
[C---:B------:R-:W-:Y:S01]  /*8570*/  FFMA R48, R81.reuse, R127, R48 ;  /* 0x0000007f51307223 */ /* 0x040fe20000000030 */
[----:B------:R-:W-:Y:S01]  /*8580*/  F2FP.SATFINITE.E5M2.F32.PACK_AB_MERGE_C R66, R8, R7, R9 ;  /* 0x000000070842723e */ /* 0x000fe20004806009 */
[C---:B------:R-:W-:Y:S01]  /*8590*/  FFMA R49, R81.reuse, R134, R49 ;  /* 0x0000008651317223 */ /* 0x040fe20000000031 */
[----:B------:R-:W-:Y:S01]  /*85a0*/  F2FP.SATFINITE.E5M2.F32.PACK_AB_MERGE_C R67, R12, R11, R13 ;  /* 0x0000000b0c43723e */ /* 0x000fe2000480600d */
[----:B------:R-:W-:Y:S01]  /*85b0*/  FMUL R53, R78, R58 ;  /* 0x0000003a4e357220 */ /* 0x000fe20000400000 */
[C---:B------:R-:W-:Y:S01]  /*85c0*/  FFMA R50, R81.reuse, R129, R50 ;  /* 0x0000008151327223 */ /* 0x040fe20000000032 */
[C---:B------:R-:W-:Y:S01]  /*85d0*/  FFMA R51, R81.reuse, R136, R51 ;  /* 0x0000008851337223 */ /* 0x040fe20000000033 */
[C---:B------:R-:W-:Y:S01]  /*85e0*/  FFMA R52, R81.reuse, R131, R52 ;  /* 0x0000008351347223 */ /* 0x040fe20000000034 */
[----:B------:R1:W-:Y:S01]  /*85f0*/  STS.128 [R172+UR49+0xa200], R64 ;  /* 0x00a20040ac007988 */ /* 0x0003e20008000c31 */
[C---:B------:R-:W-:Y:S01]  /*8600*/  FFMA R53, R81.reuse, R138, R53 ;  /* 0x0000008a51357223 */ /* 0x040fe20000000035 */
[----:B------:R-:W-:Y:S01]  /*8610*/  F2FP.SATFINITE.E5M2.F32.PACK_AB_MERGE_C R37, R38, R37, RZ ;  /* 0x000000252625723e */ /* 0x000fe200048060ff */
[C---:B------:R-:W-:Y:S01]  /*8620*/  FFMA R54, R81.reuse, R133, R54 ;  /* 0x0000008551367223 */ /* 0x040fe20000000036 */
[----:B------:R-:W-:Y:S01]  /*8630*/  FMUL R58, R78, R63 ;  /* 0x0000003f4e3a7220 */ /* 0x000fe20000400000 */
[C---:B------:R-:W-:Y:S01]  /*8640*/  FFMA R55, R81.reuse, R140, R55 ;  /* 0x0000008c51377223 */ /* 0x040fe20000000037 */
[C---:B------:R-:W-:Y:S01]  /*8650*/  FFMA R56, R81.reuse, R135, R56 ;  /* 0x0000008751387223 */ /* 0x040fe20000000038 */
[C---:B------:R-:W-:Y:S01]  /*8660*/  FFMA R57, R81.reuse, R142, R57 ;  /* 0x0000008e51397223 */ /* 0x040fe20000000039 */
[----:B------:R1:W-:Y:S01]  /*8670*/  STS.128 [R192+0xa010], R16 ;  /* 0x00a01010c0007388 */ /* 0x0003e20000000c00 */
[----:B------:R-:W-:Y:S01]  /*8680*/  F2FP.SATFINITE.E5M2.F32.PACK_AB_MERGE_C R33, R36, R35, R37 ;  /* 0x000000232421723e */ /* 0x000fe20004806025 */
[C---:B------:R-:W-:Y:S01]  /*8690*/  FFMA R58, R81.reuse, R137, R58 ;  /* 0x00000089513a7223 */ /* 0x040fe2000000003a */
[----:B------:R-:W-:Y:S01]  /*86a0*/  F2FP.SATFINITE.E5M2.F32.PACK_AB_MERGE_C R34, R42, R41, RZ ;  /* 0x000000292a22723e */ /* 0x000fe200048060ff */
[C---:B------:R-:W-:Y:S01]  /*86b0*/  FFMA R59, R81.reuse, R82, R59 ;  /* 0x00000052513b7223 */ /* 0x040fe2000000003b */
[----:B------:R-:W-:Y:S01]  /*86c0*/  F2FP.SATFINITE.E5M2.F32.PACK_AB_MERGE_C R35, R46, R45, RZ ;  /* 0x0000002d2e23723e */ /* 0x000fe200048060ff */
        /* <DEDUP_REMOVED lines=25> */
[----:B------:R-:W-:Y:S02]  /*8860*/  UIADD3 UR8, UP0, UPT, UR52, 0x680, URZ ;  /* 0x0000068034087890 */ /* 0x000fe4000ff1e0ff */
[----:B------:R-:W-:Y:S02]  /*8870*/  UIADD3 UR5, UPT, UPT, UR41, 0x40, URZ ;  /* 0x0000004029057890 */ /* 0x000fe4000fffe0ff */
[----:B------:R-:W-:Y:S02]  /*8880*/  UIADD3 UR4, UPT, UPT, UR49, 0xa200, URZ ;  /* 0x0000a20031047890 */ /* 0x000fe4000fffe0ff */
[----:B------:R-:W-:Y:S01]  /*8890*/  UIADD3.X UR9, UPT, UPT, URZ, UR53, URZ, UP0, !UPT ;  /* 0x00000035ff097290 */ /* 0x000fe200087fe4ff */
[----:B------:R-:W-:Y:S01]  /*88a0*/  UMOV UR6, UR42 ;  /* 0x0000002a00067c82 */ /* 0x000fe20008000000 */
[----:B------:R-:W-:Y:S07]  /*88b0*/  UMOV UR7, UR36 ;  /* 0x0000002400077c82 */ /* 0x000fee0008000000 */
[----:B------:R2:W-:Y:S01]  /*88c0*/  UTMASTG.3D [UR4], [UR8] ;  /* 0x00000004080073b5 */ /* 0x0005e20008010000 */
[----:B------:R0:W-:Y:S01]  /*88d0*/  UTMACMDFLUSH ;  /* 0x00000000000079b7 */ /* 0x0001e20000000000 */
[----:B--2---:R-:W-:Y:S04]  /*88e0*/  DEPBAR.LE SB0, 0x1 ;  /* 0x000080400000791a */ /* 0x004fe80000000000 */
.L_x_118:
[----:B------:R-:W-:Y:S05]  /*88f0*/  BSYNC.RECONVERGENT B0 ;  /* 0x0000000000007941 */ /* 0x000fea0003800200 */
.L_x_117:
        /* <DEDUP_REMOVED lines=16> */
.L_x_122:
[----:B------:R-:W-:Y:S05]  /*8a00*/  BSYNC B0 ;  /* 0x0000000000007941 */ /* 0x000fea0003800000 */
.L_x_121:
        /* <DEDUP_REMOVED lines=20> */
.L_x_120:
[----:B------:R-:W-:Y:S05]  /*8b50*/  BSYNC B1 ;  /* 0x0000000000017941 */ /* 0x000fea0003800000 */
.L_x_119:
[----:B--2---:R-:W-:Y:S01]  /*8b60*/  VIADD R0, R80, 0x80 ;  /* 0x0000008050007836 */ /* 0x004fe20000000000 */
        /* <DEDUP_REMOVED lines=10> */
[----:B------:R-:W5:Y:S01]  /*8c10*/  LDCU.64 UR6, c[0x4][0x80] ;  /* 0x01001000ff0677ac */ /* 0x000f620008000a00 */
[----:B------:R-:W1:Y:S01]  /*8c20*/  LDC.64 R2, c[0x4][R3] ;  /* 0x0100000003027b82 */ /* 0x000e620000000a00 */
[----:B------:R-:W3:Y:S01]  /*8c30*/  LDCU.64 UR4, c[0x4][0x18] ;  /* 0x01000300ff0477ac */ /* 0x000ee20008000a00 */
[----:B--2---:R-:W-:Y:S01]  /*8c40*/  MOV R5, UR9 ;  /* 0x0000000900057c02 */ /* 0x004fe20008000f00 */
[----:B------:R-:W-:Y:S01]  /*8c50*/  IMAD.U32 R4, RZ, RZ, UR8 ;  /* 0x00000008ff047e24 */ /* 0x000fe2000f8e00ff */
[----:B-----5:R-:W-:Y:S01]  /*8c60*/  MOV R7, UR7 ;  /* 0x0000000700077c02 */ /* 0x020fe20008000f00 */
[----:B------:R-:W-:Y:S01]  /*8c70*/  IMAD.U32 R6, RZ, RZ, UR6 ;  /* 0x00000006ff067e24 */ /* 0x000fe2000f8e00ff */
[----:B---3--:R-:W-:Y:S01]  /*8c80*/  MOV R11, UR5 ;  /* 0x00000005000b7c02 */ /* 0x008fe20008000f00 */
[----:B------:R-:W-:Y:S02]  /*8c90*/  IMAD.U32 R10, RZ, RZ, UR4 ;  /* 0x00000004ff0a7e24 */ /* 0x000fe4000f8e00ff */
[----:B------:R-:W-:Y:S07]  /*8ca0*/  LEPC R20, `(.L_x_125) ;  /* 0x000000001014794e */ /* 0x000fee0000000000 */
[----:B-1--4-:R-:W-:Y:S05]  /*8cb0*/  CALL.ABS.NOINC R2 ;  /* 0x0000000002007343 */ /* 0x012fea0003c00000 */
.L_x_125:
[----:B------:R-:W-:Y:S05]  /*8cc0*/  BSYNC.RECONVERGENT B6 ;  /* 0x0000000000067941 */ /* 0x000fea0003800200 */
.L_x_124:
[----:B---3--:R-:W-:Y:S01]  /*8cd0*/  F2FP.F16.E5M2.UNPACK_B R4, R149 ;  /* 0x00000095ff04723e */ /* 0x008fe200020004ff */
        /* <DEDUP_REMOVED lines=13> */
[----:B----4-:R-:W-:Y:S01]  /*8db0*/  F2FP.F16.E5M2.UNPACK_B R125, R159.H1 ;  /* 0x0000009fff7d723e */ /* 0x010fe200030004ff */
        /* <DEDUP_REMOVED lines=262> */
[----:B------:R-:W-:Y:S02]  /*9e20*/  UIADD3 UR8, UP0, UPT, UR52, 0x680, URZ ;  /* 0x0000068034087890 */ /* 0x000fe4000ff1e0ff */
[----:B------:R-:W-:Y:S02]  /*9e30*/  UIADD3 UR5, UPT, UPT, UR41, 0x80, URZ ;  /* 0x0000008029057890 */ /* 0x000fe4000fffe0ff */
[----:B------:R-:W-:Y:S01]  /*9e40*/  MOV R188, UR10 ;  /* 0x0000000a00bc7c02 */ /* 0x000fe20008000f00 */
[----:B------:R-:W-:Y:S01]  /*9e50*/  UIADD3.X UR9, UPT, UPT, URZ, UR53, URZ, UP0, !UPT ;  /* 0x00000035ff097290 */ /* 0x000fe200087fe4ff */
[----:B------:R-:W-:Y:S02]  /*9e60*/  UMOV UR6, UR42 ;  /* 0x0000002a00067c82 */ /* 0x000fe40008000000 */
[----:B------:R-:W-:Y:S01]  /*9e70*/  R2UR UR4, R188 ;  /* 0x00000000bc0472ca */ /* 0x000fe200000e0000 */
[----:B------:R-:W-:Y:S11]  /*9e80*/  UMOV UR7, UR36 ;  /* 0x0000002400077c82 */ /* 0x000ff60008000000 */
[----:B------:R-:W-:Y:S01]  /*9e90*/  @!UPT UIADD3 URZ, UPT, UPT, URZ, URZ, URZ ;  /* 0x000000fffffff290 */ /* 0x000fe2000fffe0ff */
[----:B------:R2:W-:Y:S01]  /*9ea0*/  UTMASTG.3D [UR4], [UR8] ;  /* 0x00000004080073b5 */ /* 0x0005e20008010000 */
[----:B------:R0:W-:Y:S01]  /*9eb0*/  UTMACMDFLUSH ;  /* 0x00000000000079b7 */ /* 0x0001e20000000000 */
[----:B--2---:R-:W-:Y:S04]  /*9ec0*/  DEPBAR.LE SB0, 0x1 ;  /* 0x000080400000791a */ /* 0x004fe80000000000 */
.L_x_127:
[----:B------:R-:W-:Y:S05]  /*9ed0*/  BSYNC.RECONVERGENT B0 ;  /* 0x0000000000007941 */ /* 0x000fea0003800200 */
.L_x_126:
        /* <DEDUP_REMOVED lines=16> */
.L_x_131:
[----:B------:R-:W-:Y:S05]  /*9fe0*/  BSYNC B0 ;  /* 0x0000000000007941 */ /* 0x000fea0003800000 */
.L_x_130:
        /* <DEDUP_REMOVED lines=20> */
.L_x_129:
[----:B------:R-:W-:Y:S05]  /*a130*/  BSYNC B1 ;  /* 0x0000000000017941 */ /* 0x000fea0003800000 */
.L_x_128:
[----:B--2---:R-:W-:Y:S05]  /*a140*/  VIADD R0, R80, 0xc0 ;  /* 0x000000c050007836 */ /* 0x004fea0000000000 */
        /* <DEDUP_REMOVED lines=20> */
.L_x_133:
[----:B------:R-:W-:Y:S01]  /*a290*/  ISETP.NE.AND P0, PT, R189, RZ, PT ;  /* 0x000000ffbd00720c */ /* 0x000fe20003f05270 */
[----:B------:R-:W-:Y:S05]  /*a2a0*/  WARPSYNC.ALL ;  /* 0x0000000000007948 */ /* 0x000fea0003800000 */
[----:B------:R-:W-:Y:S01]  /*a2b0*/  R2UR UR4, R80 ;  /* 0x00000000500472ca */ /* 0x000fe200000e0000 */
[----:B------:R-:W-:Y:S01]  /*a2c0*/  BSSY.RECONVERGENT B0, `(.L_x_134) ;  /* 0x000011d000007945 */ /* 0x000fe20003800200 */
[----:B---3--:R-:W-:Y:S02]  /*a2d0*/  F2FP.F16.E5M2.UNPACK_B R11, R149 ;  /* 0x00000095ff0b723e */ /* 0x008fe400020004ff */
[----:B------:R-:W-:Y:S02]  /*a2e0*/  F2FP.F16.E5M2.UNPACK_B R10, R150 ;  /* 0x00000096ff0a723e */ /* 0x000fe400020004ff */
[----:B------:R-:W-:Y:S01]  /*a2f0*/  F2FP.F16.E5M2.UNPACK_B R9, R151 ;  /* 0x00000097ff09723e */ /* 0x000fe200020004ff */
[--C-:B------:R-:W-:Y:S01]  /*a300*/  HADD2.F32 R83, -RZ, R11.reuse.H0_H0 ;  /* 0x2000000bff537230 */ /* 0x100fe20000004100 */
[----:B----4-:R-:W-:Y:S01]  /*a310*/  F2FP.F16.E5M2.UNPACK_B R8, R152 ;  /* 0x00000098ff08723e */ /* 0x010fe200020004ff */
[----:B------:R-:W-:Y:S01]  /*a320*/  HADD2.F32 R84, -RZ, R11.H1_H1 ;  /* 0x3000000bff547230 */ /* 0x000fe20000004100 */
[----:B------:R-:W-:Y:S01]  /*a330*/  F2FP.F16.E5M2.UNPACK_B R7, R153 ;  /* 0x00000099ff07723e */ /* 0x000fe200020004ff */
[--C-:B------:R-:W-:Y:S01]  /*a340*/  HADD2.F32 R87, -RZ, R10.reuse.H0_H0 ;  /* 0x2000000aff577230 */ /* 0x100fe20000004100 */
[----:B------:R-:W-:Y:S01]  /*a350*/  F2FP.F16.E5M2.UNPACK_B R6, R154 ;  /* 0x0000009aff06723e */ /* 0x000fe200020004ff */
[----:B------:R-:W-:Y:S01]  /*a360*/  HADD2.F32 R88, -RZ, R10.H1_H1 ;  /* 0x3000000aff587230 */ /* 0x000fe20000004100 */
[----:B------:R-:W-:Y:S01]  /*a370*/  F2FP.F16.E5M2.UNPACK_B R5, R155 ;  /* 0x0000009bff05723e */ /* 0x000fe200020004ff */
[--C-:B------:R-:W-:Y:S01]  /*a380*/  HADD2.F32 R91, -RZ, R9.reuse.H0_H0 ;  /* 0x20000009ff5b7230 */ /* 0x100fe20000004100 */
[----:B-1----:R-:W-:Y:S01]  /*a390*/  F2FP.F16.E5M2.UNPACK_B R4, R156 ;  /* 0x0000009cff04723e */ /* 0x002fe200020004ff */
[----:B------:R-:W-:Y:S01]  /*a3a0*/  HADD2.F32 R92, -RZ, R9.H1_H1 ;  /* 0x30000009ff5c7230 */ /* 0x000fe20000004100 */
[-C--:B------:R-:W-:Y:S01]  /*a3b0*/  F2FP.F16.E5M2.UNPACK_B R2, R148.reuse ;  /* 0x00000094ff02723e */ /* 0x080fe200020004ff */
[--C-:B------:R-:W-:Y:S01]  /*a3c0*/  HADD2.F32 R95, -RZ, R8.reuse.H0_H0 ;  /* 0x20000008ff5f7230 */ /* 0x100fe20000004100 */
[----:B------:R-:W-:Y:S01]  /*a3d0*/  F2FP.F16.E5M2.UNPACK_B R148, R148.H1 ;  /* 0x00000094ff94723e */ /* 0x000fe200030004ff */
[----:B------:R-:W-:Y:S01]  /*a3e0*/  HADD2.F32 R97, -RZ, R8.H1_H1 ;  /* 0x30000008ff617230 */ /* 0x000fe20000004100 */
[----:B------:R-:W-:Y:S01]  /*a3f0*/  F2FP.F16.E5M2.UNPACK_B R149, R149.H1 ;  /* 0x00000095ff95723e */ /* 0x000fe200030004ff */
[--C-:B------:R-:W-:Y:S01]  /*a400*/  HADD2.F32 R98, -RZ, R7.reuse.H0_H0 ;  /* 0x20000007ff627230 */ /* 0x100fe20000004100 */
[----:B------:R-:W-:Y:S01]  /*a410*/  F2FP.F16.E5M2.UNPACK_B R150, R150.H1 ;  /* 0x00000096ff96723e */ /* 0x000fe200030004ff */
[----:B------:R-:W-:Y:S01]  /*a420*/  HADD2.F32 R101, -RZ, R7.H1_H1 ;  /* 0x30000007ff657230 */ /* 0x000fe20000004100 */
[----:B------:R-:W-:Y:S01]  /*a430*/  F2FP.F16.E5M2.UNPACK_B R151, R151.H1 ;  /* 0x00000097ff97723e */ /* 0x000fe200030004ff */
[--C-:B------:R-:W-:Y:S01]  /*a440*/  HADD2.F32 R102, -RZ, R6.reuse.H0_H0 ;  /* 0x20000006ff667230 */ /* 0x100fe20000004100 */
[----:B------:R-:W-:Y:S01]  /*a450*/  F2FP.F16.E5M2.UNPACK_B R138, R163 ;  /* 0x000000a3ff8a723e */ /* 0x000fe200020004ff */
[----:B------:R-:W-:Y:S01]  /*a460*/  HADD2.F32 R105, -RZ, R6.H1_H1 ;  /* 0x30000006ff697230 */ /* 0x000fe20000004100 */
[----:B------:R-:W-:Y:S01]  /*a470*/  R2UR UR5, R193 ;  /* 0x00000000c10572ca */ /* 0x000fe200000e0000 */
[--C-:B------:R-:W-:Y:S01]  /*a480*/  HADD2.F32 R106, -RZ, R5.reuse.H0_H0 ;  /* 0x20000005ff6a7230 */ /* 0x100fe20000004100 */
[----:B------:R-:W-:Y:S01]  /*a490*/  F2FP.F16.E5M2.UNPACK_B R116, R157 ;  /* 0x0000009dff74723e */ /* 0x000fe200020004ff */
[----:B------:R-:W-:Y:S01]  /*a4a0*/  HADD2.F32 R109, -RZ, R5.H1_H1 ;  /* 0x30000005ff6d7230 */ /* 0x000fe20000004100 */
[----:B------:R-:W-:Y:S01]  /*a4b0*/  F2FP.F16.E5M2.UNPACK_B R120, R158 ;  /* 0x0000009eff78723e */ /* 0x000fe200020004ff */
[--C-:B------:R-:W-:Y:S01]  /*a4c0*/  HADD2.F32 R110, -RZ, R4.reuse.H0_H0 ;  /* 0x20000004ff6e7230 */ /* 0x100fe20000004100 */
[----:B------:R-:W-:Y:S01]  /*a4d0*/  F2FP.F16.E5M2.UNPACK_B R124, R159 ;  /* 0x0000009fff7c723e */ /* 0x000fe200020004ff */
[----:B------:R-:W-:Y:S01]  /*a4e0*/  HADD2.F32 R113, -RZ, R4.H1_H1 ;  /* 0x30000004ff717230 */ /* 0x000fe20000004100 */
[----:B------:R-:W-:Y:S01]  /*a4f0*/  F2FP.F16.E5M2.UNPACK_B R128, R160 ;  /* 0x000000a0ff80723e */ /* 0x000fe200020004ff */
[----:B------:R-:W1:Y:S01]  /*a500*/  LDTM.x64 R4, tmem[UR4+0xc0] ;  /* 0x0000c004000479ee */ /* 0x000e620008340000 */
[--C-:B------:R-:W-:Y:S01]  /*a510*/  HADD2.F32 R0, -RZ, R2.reuse.H0_H0 ;  /* 0x20000002ff007230 */ /* 0x100fe20000004100 */
[----:B------:R-:W-:Y:S01]  /*a520*/  NOP ;  /* 0x0000000000007918 */ /* 0x000fe20000000000 */
[----:B------:R-:W-:Y:S01]  /*a530*/  HADD2.F32 R2, -RZ, R2.H1_H1 ;  /* 0x30000002ff027230 */ /* 0x000fe20000004100 */
[----:B------:R-:W-:Y:S01]  /*a540*/  UIADD3 UR5, UPT, UPT, UR5, 0x160, URZ ;  /* 0x0000016005057890 */ /* 0x000fe2000fffe0ff */
[--C-:B------:R-:W-:Y:S01]  /*a550*/  HADD2.F32 R86, -RZ, R149.reuse.H1_H1 ;  /* 0x30000095ff567230 */ /* 0x100fe20000004100 */
[----:B------:R-:W-:Y:S01]  /*a560*/  F2FP.F16.E5M2.UNPACK_B R132, R161 ;  /* 0x000000a1ff84723e */ /* 0x000fe200020004ff */
[--C-:B------:R-:W-:Y:S01]  /*a570*/  HADD2.F32 R114, -RZ, R116.reuse.H0_H0 ;  /* 0x20000074ff727230 */ /* 0x100fe20000004100 */
[----:B------:R-:W-:Y:S01]  /*a580*/  UPRMT UR5, UR37, 0x654, UR5 ;  /* 0x0000065425057896 */ /* 0x000fe20008000005 */
[----:B------:R-:W-:Y:S01]  /*a590*/  HADD2.F32 R117, -RZ, R116.H1_H1 ;  /* 0x30000074ff757230 */ /* 0x000fe20000004100 */
[----:B------:R-:W-:Y:S01]  /*a5a0*/  F2FP.F16.E5M2.UNPACK_B R136, R162 ;  /* 0x000000a2ff88723e */ /* 0x000fe200020004ff */
[--C-:B------:R-:W-:Y:S01]  /*a5b0*/  HADD2.F32 R118, -RZ, R120.reuse.H0_H0 ;  /* 0x20000078ff767230 */ /* 0x100fe20000004100 */
[----:B------:R-:W-:Y:S01]  /*a5c0*/  F2FP.F16.E5M2.UNPACK_B R152, R152.H1 ;  /* 0x00000098ff98723e */ /* 0x000fe200030004ff */
[----:B------:R-:W-:Y:S01]  /*a5d0*/  HADD2.F32 R121, -RZ, R120.H1_H1 ;  /* 0x30000078ff797230 */ /* 0x000fe20000004100 */
[----:B------:R-:W-:Y:S01]  /*a5e0*/  F2FP.F16.E5M2.UNPACK_B R153, R153.H1 ;  /* 0x00000099ff99723e */ /* 0x000fe200030004ff */
[--C-:B------:R-:W-:Y:S01]  /*a5f0*/  HADD2.F32 R122, -RZ, R124.reuse.H0_H0 ;  /* 0x2000007cff7a7230 */ /* 0x100fe20000004100 */
[----:B------:R-:W-:Y:S01]  /*a600*/  F2FP.F16.E5M2.UNPACK_B R154, R154.H1 ;  /* 0x0000009aff9a723e */ /* 0x000fe200030004ff */
[----:B-1----:R-:W-:Y:S01]  /*a610*/  SYNCS.ARRIVE.TRANS64.RED.A1T0 RZ, [UR5], RZ ;  /* 0x000000ffffff79a7 */ /* 0x002fe20008100405 */
[----:B------:R-:W-:Y:S01]  /*a620*/  HADD2.F32 R125, -RZ, R124.H1_H1 ;  /* 0x3000007cff7d7230 */ /* 0x000fe20000004100 */
[----:B------:R-:W-:Y:S01]  /*a630*/  F2FP.F16.E5M2.UNPACK_B R155, R155.H1 ;  /* 0x0000009bff9b723e */ /* 0x000fe200030004ff */
[--C-:B------:R-:W-:Y:S01]  /*a640*/  HADD2.F32 R126, -RZ, R128.reuse.H0_H0 ;  /* 0x20000080ff7e7230 */ /* 0x100fe20000004100 */
[----:B------:R-:W-:Y:S01]  /*a650*/  F2FP.F16.E5M2.UNPACK_B R156, R156.H1 ;  /* 0x0000009cff9c723e */ /* 0x000fe200030004ff */
[----:B------:R-:W-:Y:S01]  /*a660*/  HADD2.F32 R129, -RZ, R128.H1_H1 ;  /* 0x30000080ff817230 */ /* 0x000fe20000004100 */
[----:B------:R-:W-:Y:S01]  /*a670*/  F2FP.F16.E5M2.UNPACK_B R157, R157.H1 ;  /* 0x0000009dff9d723e */ /* 0x000fe200030004ff */
[C---:B------:R-:W-:Y:S01]  /*a680*/  FMUL R4, R78.reuse, R4 ;  /* 0x000000044e047220 */ /* 0x040fe20000400000 */
[C---:B------:R-:W-:Y:S01]  /*a690*/  FMUL R5, R78.reuse, R5 ;  /* 0x000000054e057220 */ /* 0x040fe20000400000 */
[----:B------:R-:W-:Y:S02]  /*a6a0*/  HADD2.F32 R3, -RZ, R148.H0_H0 ;  /* 0x20000094ff037230 */ /* 0x000fe40000004100 */
        /* <DEDUP_REMOVED lines=11> */
[----:B------:R-:W-:Y:S02]  /*a760*/  HADD2.F32 R130, -RZ, R132.H0_H0 ;  /* 0x20000084ff827230 */ /* 0x000fe40000004100 */
[C---:B------:R-:W-:Y:S01]  /*a770*/  FMUL R6, R78.reuse, R6 ;  /* 0x000000064e067220 */ /* 0x040fe20000400000 */
[----:B------:R-:W-:Y:S02]  /*a780*/  HADD2.F32 R82, -RZ, R148.H1_H1 ;  /* 0x30000094ff527230 */ /* 0x000fe40000004100 */
[C---:B------:R-:W-:Y:S01]  /*a790*/  FMUL R7, R78.reuse, R7 ;  /* 0x000000074e077220 */ /* 0x040fe20000400000 */
[----:B------:R-:W-:Y:S02]  /*a7a0*/  HADD2.F32 R85, -RZ, R149.H0_H0 ;  /* 0x20000095ff557230 */ /* 0x000fe40000004100 */
[C---:B------:R-:W-:Y:S01]  /*a7b0*/  FFMA R6, R81.reuse, R3, R6 ;  /* 0x0000000351067223 */ /* 0x040fe20000000006 */
[----:B------:R-:W-:Y:S02]  /*a7c0*/  HADD2.F32 R133, -RZ, R132.H1_H1 ;  /* 0x30000084ff857230 */ /* 0x000fe40000004100 */
[C---:B------:R-:W-:Y:S01]  /*a7d0*/  FFMA R7, R81.reuse, R82, R7 ;  /* 0x0000005251077223 */ /* 0x040fe20000000007 */
[C---:B------:R-:W-:Y:S01]  /*a7e0*/  FFMA R8, R81.reuse, R83, R8 ;  /* 0x0000005351087223 */ /* 0x040fe20000000008 */
[C---:B------:R-:W-:Y:S01]  /*a7f0*/  FFMA R9, R81.reuse, R84, R9 ;  /* 0x0000005451097223 */ /* 0x040fe20000000009 */
[--C-:B------:R-:W-:Y:S02]  /*a800*/  HADD2.F32 R82, -RZ, R138.reuse.H0_H0 ;  /* 0x2000008aff527230 */ /* 0x100fe40000004100 */
[C---:B------:R-:W-:Y:S01]  /*a810*/  FMUL R10, R78.reuse, R10 ;  /* 0x0000000a4e0a7220 */ /* 0x040fe20000400000 */
[----:B------:R-:W-:Y:S02]  /*a820*/  HADD2.F32 R83, -RZ, R138.H1_H1 ;  /* 0x3000008aff537230 */ /* 0x000fe40000004100 */
[C---:B------:R-:W-:Y:S01]  /*a830*/  FMUL R11, R78.reuse, R11 ;  /* 0x0000000b4e0b7220 */ /* 0x040fe20000400000 */
[----:B------:R-:W-:Y:S02]  /*a840*/  HADD2.F32 R89, -RZ, R150.H0_H0 ;  /* 0x20000096ff597230 */ /* 0x000fe40000004100 */
[C---:B------:R-:W-:Y:S01]  /*a850*/  FFMA R10, R81.reuse, R85, R10 ;  /* 0x00000055510a7223 */ /* 0x040fe2000000000a */
[--C-:B------:R-:W-:Y:S02]  /*a860*/  HADD2.F32 R134, -RZ, R136.reuse.H0_H0 ;  /* 0x20000088ff867230 */ /* 0x100fe40000004100 */
[C---:B------:R-:W-:Y:S01]  /*a870*/  FFMA R11, R81.reuse, R86, R11 ;  /* 0x00000056510b7223 */ /* 0x040fe2000000000b */
[C---:B------:R-:W-:Y:S01]  /*a880*/  FFMA R12, R81.reuse, R87, R12 ;  /* 0x00000057510c7223 */ /* 0x040fe2000000000c */
[----:B------:R-:W-:Y:S01]  /*a890*/  FFMA R13, R81, R88, R13 ;  /* 0x00000058510d7223 */ /* 0x000fe2000000000d */
[----:B------:R-:W-:Y:S01]  /*a8a0*/  F2FP.SATFINITE.E5M2.F32.PACK_AB_MERGE_C R86, R7, R6, RZ ;  /* 0x000000060756723e */ /* 0x000fe200048060ff */
[C---:B------:R-:W-:Y:S01]  /*a8b0*/  FMUL R7, R78.reuse, R24 ;  /* 0x000000184e077220 */ /* 0x040fe20000400000 */
[----:B------:R-:W-:Y:S01]  /*a8c0*/  F2FP.SATFINITE.E5M2.F32.PACK_AB_MERGE_C R138, R11, R10, RZ ;  /* 0x0000000a0b8a723e */ /* 0x000fe200048060ff */
[C---:B------:R-:W-:Y:S01]  /*a8d0*/  FMUL R10, R78.reuse, R25 ;  /* 0x000000194e0a7220 */ /* 0x040fe20000400000 */
[C---:B------:R-:W-:Y:S01]  /*a8e0*/  FMUL R25, R78.reuse, R32 ;  /* 0x000000204e197220 */ /* 0x040fe20000400000 */
[----:B------:R-:W-:Y:S02]  /*a8f0*/  HADD2.F32 R137, -RZ, R136.H1_H1 ;  /* 0x30000088ff897230 */ /* 0x000fe40000004100 */
[C---:B------:R-:W-:Y:S01]  /*a900*/  FMUL R14, R78.reuse, R14 ;  /* 0x0000000e4e0e7220 */ /* 0x040fe20000400000 */
[----:B------:R-:W-:Y:S02]  /*a910*/  HADD2.F32 R90, -RZ, R150.H1_H1 ;  /* 0x30000096ff5a7230 */ /* 0x000fe40000004100 */
[C---:B------:R-:W-:Y:S01]  /*a920*/  FMUL R15, R78.reuse, R15 ;  /* 0x0000000f4e0f7220 */ /* 0x040fe20000400000 */
[--C-:B------:R-:W-:Y:S02]  /*a930*/  HADD2.F32 R93, -RZ, R151.reuse.H0_H0 ;  /* 0x20000097ff5d7230 */ /* 0x100fe40000004100 */
[C---:B------:R-:W-:Y:S01]  /*a940*/  FFMA R14, R81.reuse, R89, R14 ;  /* 0x00000059510e7223 */ /* 0x040fe2000000000e */
[----:B------:R-:W-:Y:S02]  /*a950*/  HADD2.F32 R94, -RZ, R151.H1_H1 ;  /* 0x30000097ff5e7230 */ /* 0x000fe40000004100 */
[C---:B------:R-:W-:Y:S01]  /*a960*/  FFMA R15, R81.reuse, R90, R15 ;  /* 0x0000005a510f7223 */ /* 0x040fe2000000000f */
[C---:B------:R-:W-:Y:S01]  /*a970*/  FFMA R16, R81.reuse, R91, R16 ;  /* 0x0000005b51107223 */ /* 0x040fe20000000010 */
[----:B------:R-:W-:Y:S01]  /*a980*/  FFMA R17, R81, R92, R17 ;  /* 0x0000005c51117223 */ /* 0x000fe20000000011 */
[C---:B------:R-:W-:Y:S01]  /*a990*/  FMUL R18, R78.reuse, R18 ;  /* 0x000000124e127220 */ /* 0x040fe20000400000 */
[C---:B------:R-:W-:Y:S01]  /*a9a0*/  FMUL R19, R78.reuse, R19 ;  /* 0x000000134e137220 */ /* 0x040fe20000400000 */
[--C-:B------:R-:W-:Y:S01]  /*a9b0*/  HADD2.F32 R96, -RZ, R152.reuse.H0_H0 ;  /* 0x20000098ff607230 */ /* 0x100fe20000004100 */
[----:B------:R-:W-:Y:S01]  /*a9c0*/  F2FP.SATFINITE.E5M2.F32.PACK_AB_MERGE_C R14, R15, R14, RZ ;  /* 0x0000000e0f0e723e */ /* 0x000fe200048060ff */
[C---:B------:R-:W-:Y:S01]  /*a9d0*/  FFMA R18, R81.reuse, R93, R18 ;  /* 0x0000005d51127223 */ /* 0x040fe20000000012 */
[C---:B------:R-:W-:Y:S01]  /*a9e0*/  FFMA R19, R81.reuse, R94, R19 ;  /* 0x0000005e51137223 */ /* 0x040fe20000000013 */
[C---:B------:R-:W-:Y:S01]  /*a9f0*/  FFMA R0, R81.reuse, R95, R0 ;  /* 0x0000005f51007223 */ /* 0x040fe20000000000 */
[----:B------:R-:W-:Y:S01]  /*aa00*/  FFMA R2, R81, R97, R2 ;  /* 0x0000006151027223 */ /* 0x000fe20000000002 */
[----:B------:R-:W-:Y:S02]  /*aa10*/  HADD2.F32 R99, -RZ, R152.H1_H1 ;  /* 0x30000098ff637230 */ /* 0x000fe40000004100 */
[C---:B------:R-:W-:Y:S01]  /*aa20*/  FMUL R3, R78.reuse, R22 ;  /* 0x000000164e037220 */ /* 0x040fe20000400000 */
[----:B------:R-:W-:Y:S01]  /*aa30*/  F2FP.SATFINITE.E5M2.F32.PACK_AB_MERGE_C R18, R19, R18, RZ ;  /* 0x000000121312723e */ /* 0x000fe200048060ff */
[C---:B------:R-:W-:Y:S01]  /*aa40*/  FMUL R22, R78.reuse, R29 ;  /* 0x0000001d4e167220 */ /* 0x040fe20000400000 */
[C---:B------:R-:W-:Y:S01]  /*aa50*/  FMUL R29, R78.reuse, R36 ;  /* 0x000000244e1d7220 */ /* 0x040fe20000400000 */
[C---:B------:R-:W-:Y:S01]  /*aa60*/  FFMA R3, R81.reuse, R96, R3 ;  /* 0x0000006051037223 */ /* 0x040fe20000000003 */
[C---:B------:R-:W-:Y:S01]  /*aa70*/  FMUL R6, R78.reuse, R23 ;  /* 0x000000174e067220 */ /* 0x040fe20000400000 */
[--C-:B------:R-:W-:Y:S02]  /*aa80*/  HADD2.F32 R100, -RZ, R153.reuse.H0_H0 ;  /* 0x20000099ff647230 */ /* 0x100fe40000004100 */
[C---:B------:R-:W-:Y:S01]  /*aa90*/  FMUL R11, R78.reuse, R26 ;  /* 0x0000001a4e0b7220 */ /* 0x040fe20000400000 */
[----:B------:R-:W-:Y:S02]  /*aaa0*/  HADD2.F32 R103, -RZ, R153.H1_H1 ;  /* 0x30000099ff677230 */ /* 0x000fe40000004100 */
[C---:B------:R-:W-:Y:S01]  /*aab0*/  FFMA R6, R81.reuse, R99, R6 ;  /* 0x0000006351067223 */ /* 0x040fe20000000006 */
[C---:B------:R-:W-:Y:S01]  /*aac0*/  FFMA R7, R81.reuse, R98, R7 ;  /* 0x0000006251077223 */ /* 0x040fe20000000007 */
[C---:B------:R-:W-:Y:S01]  /*aad0*/  FFMA R10, R81.reuse, R101, R10 ;  /* 0x00000065510a7223 */ /* 0x040fe2000000000a */
[C---:B------:R-:W-:Y:S01]  /*aae0*/  FFMA R11, R81.reuse, R100, R11 ;  /* 0x00000064510b7223 */ /* 0x040fe2000000000b */
[----:B------:R-:W-:Y:S01]  /*aaf0*/  FMUL R26, R78, R33 ;  /* 0x000000214e1a7220 */ /* 0x000fe20000400000 */
[----:B------:R-:W-:Y:S01]  /*ab00*/  F2FP.SATFINITE.E5M2.F32.PACK_AB_MERGE_C R3, R6, R3, RZ ;  /* 0x000000030603723e */ /* 0x000fe200048060ff */
[C---:B------:R-:W-:Y:S01]  /*ab10*/  FMUL R33, R78.reuse, R40 ;  /* 0x000000284e217220 */ /* 0x040fe20000400000 */
        /* <DEDUP_REMOVED lines=8> */
[C---:B------:R-:W-:Y:S01]  /*aba0*/  FMUL R30, R78.reuse, R37 ;  /* 0x000000254e1e7220 */ /* 0x040fe20000400000 */
[C---:B------:R-:W-:Y:S01]  /*abb0*/  FMUL R37, R78.reuse, R44 ;  /* 0x0000002c4e257220 */ /* 0x040fe20000400000 */
[C---:B------:R-:W-:Y:S01]  /*abc0*/  FMUL R24, R78.reuse, R31 ;  /* 0x0000001f4e187220 */ /* 0x040fe20000400000 */
[----:B------:R-:W-:Y:S01]  /*abd0*/  F2FP.F16.E5M2.UNPACK_B R158, R158.H1 ;  /* 0x0000009eff9e723e */ /* 0x000fe200030004ff */
[--C-:B------:R-:W-:Y:S02]  /*abe0*/  HADD2.F32 R108, -RZ, R155.reuse.H0_H0 ;  /* 0x2000009bff6c7230 */ /* 0x100fe40000004100 */
[----:B------:R-:W-:Y:S01]  /*abf0*/  FMUL R27, R78, R34 ;  /* 0x000000224e1b7220 */ /* 0x000fe20000400000 */
[----:B------:R-:W-:Y:S02]  /*ac00*/  HADD2.F32 R111, -RZ, R155.H1_H1 ;  /* 0x3000009bff6f7230 */ /* 0x000fe40000004100 */
[C---:B------:R-:W-:Y:S01]  /*ac10*/  FFMA R24, R81.reuse, R107, R24 ;  /* 0x0000006b51187223 */ /* 0x040fe20000000018 */
[----:B------:R-:W-:Y:S01]  /*ac20*/  F2FP.F16.E5M2.UNPACK_B R159, R159.H1 ;  /* 0x0000009fff9f723e */ /* 0x000fe200030004ff */
[C---:B------:R-:W-:Y:S01]  /*ac30*/  FFMA R25, R81.reuse, R106, R25 ;  /* 0x0000006a51197223 */ /* 0x040fe20000000019 */
[C---:B------:R-:W-:Y:S01]  /*ac40*/  FFMA R26, R81.reuse, R109, R26 ;  /* 0x0000006d511a7223 */ /* 0x040fe2000000001a */
[----:B------:R-:W-:Y:S01]  /*ac50*/  F2FP.F16.E5M2.UNPACK_B R160, R160.H1 ;  /* 0x000000a0ffa0723e */ /* 0x000fe200030004ff */
[C---:B------:R-:W-:Y:S01]  /*ac60*/  FFMA R27, R81.reuse, R108, R27 ;  /* 0x0000006c511b7223 */ /* 0x040fe2000000001b */
[----:B------:R-:W-:Y:S01]  /*ac70*/  F2FP.SATFINITE.E5M2.F32.PACK_AB_MERGE_C R6, R24, R23, RZ ;  /* 0x000000171806723e */ /* 0x000fe200048060ff */
[C---:B------:R-:W-:Y:S01]  /*ac80*/  FMUL R34, R78.reuse, R41 ;  /* 0x000000294e227220 */ /* 0x040fe20000400000 */
[C---:B------:R-:W-:Y:S01]  /*ac90*/  FMUL R41, R78.reuse, R48 ;  /* 0x000000304e297220 */ /* 0x040fe20000400000 */
[----:B------:R-:W-:Y:S01]  /*aca0*/  FMUL R28, R78, R35 ;  /* 0x000000234e1c7220 */ /* 0x000fe20000400000 */
[----:B------:R-:W-:Y:S01]  /*acb0*/  F2FP.F16.E5M2.UNPACK_B R161, R161.H1 ;  /* 0x000000a1ffa1723e */ /* 0x000fe200030004ff */
[--C-:B------:R-:W-:Y:S01]  /*acc0*/  HADD2.F32 R112, -RZ, R156.reuse.H0_H0 ;  /* 0x2000009cff707230 */ /* 0x100fe20000004100 */
[----:B------:R-:W-:Y:S01]  /*acd0*/  F2FP.SATFINITE.E5M2.F32.PACK_AB_MERGE_C R6, R22, R21, R6 ;  /* 0x000000151606723e */ /* 0x000fe20004806006 */
[C---:B------:R-:W-:Y:S01]  /*ace0*/  FFMA R28, R81.reuse, R111, R28 ;  /* 0x0000006f511c7223 */ /* 0x040fe2000000001c */
[C---:B------:R-:W-:Y:S01]  /*acf0*/  FFMA R29, R81.reuse, R110, R29 ;  /* 0x0000006e511d7223 */ /* 0x040fe2000000001d */
[C---:B------:R-:W-:Y:S01]  /*ad00*/  FFMA R30, R81.reuse, R113, R30 ;  /* 0x00000071511e7223 */ /* 0x040fe2000000001e */
[----:B------:R-:W-:Y:S02]  /*ad10*/  HADD2.F32 R115, -RZ, R156.H1_H1 ;  /* 0x3000009cff737230 */ /* 0x000fe40000004100 */
[C---:B------:R-:W-:Y:S01]  /*ad20*/  FMUL R31, R78.reuse, R38 ;  /* 0x000000264e1f7220 */ /* 0x040fe20000400000 */
[----:B------:R-:W-:Y:S01]  /*ad30*/  F2FP.F16.E5M2.UNPACK_B R162, R162.H1 ;  /* 0x000000a2ffa2723e */ /* 0x000fe200030004ff */
[C---:B------:R-:W-:Y:S01]  /*ad40*/  FMUL R38, R78.reuse, R45 ;  /* 0x0000002d4e267220 */ /* 0x040fe20000400000 */
[C---:B------:R-:W-:Y:S01]  /*ad50*/  FMUL R45, R78.reuse, R52 ;  /* 0x000000344e2d7220 */ /* 0x040fe20000400000 */
[----:B------:R-:W-:Y:S01]  /*ad60*/  F2FP.F16.E5M2.UNPACK_B R163, R163.H1 ;  /* 0x000000a3ffa3723e */ /* 0x000fe200030004ff */
[----:B------:R-:W-:Y:S01]  /*ad70*/  FFMA R31, R81, R112, R31 ;  /* 0x00000070511f7223 */ /* 0x000fe2000000001f */
[----:B------:R-:W-:Y:S01]  /*ad80*/  FMUL R52, R78, R59 ;  /* 0x0000003b4e347220 */ /* 0x000fe20000400000 */
[----:B------:R-:W-:Y:S01]  /*ad90*/  IADD3 R76, PT, PT, R76, 0x1, RZ ;  /* 0x000000014c4c7810 */ /* 0x000fe20007ffe0ff */
[C---:B------:R-:W-:Y:S01]  /*ada0*/  FMUL R59, R78.reuse, R66 ;  /* 0x000000424e3b7220 */ /* 0x040fe20000400000 */
[----:B------:R-:W-:Y:S01]  /*adb0*/  F2FP.SATFINITE.E5M2.F32.PACK_AB_MERGE_C R66, R13, R12, R14 ;  /* 0x0000000c0d42723e */ /* 0x000fe2000480600e */
[C---:B------:R-:W-:Y:S01]  /*adc0*/  FMUL R32, R78.reuse, R39 ;  /* 0x000000274e207220 */ /* 0x040fe20000400000 */
[--C-:B------:R-:W-:Y:S02]  /*add0*/  HADD2.F32 R116, -RZ, R157.reuse.H0_H0 ;  /* 0x2000009dff747230 */ /* 0x100fe40000004100 */
[C---:B------:R-:W-:Y:S01]  /*ade0*/  FMUL R35, R78.reuse, R42 ;  /* 0x0000002a4e237220 */ /* 0x040fe20000400000 */
[----:B------:R-:W-:Y:S02]  /*adf0*/  HADD2.F32 R119, -RZ, R157.H1_H1 ;  /* 0x3000009dff777230 */ /* 0x000fe40000004100 */
[C---:B------:R-:W-:Y:S01]  /*ae00*/  FFMA R32, R81.reuse, R115, R32 ;  /* 0x0000007351207223 */ /* 0x040fe20000000020 */
[----:B------:R-:W-:Y:S01]  /*ae10*/  FMUL R36, R78, R43 ;  /* 0x0000002b4e247220 */ /* 0x000fe20000400000 */
[C---:B------:R-:W-:Y:S01]  /*ae20*/  FFMA R33, R81.reuse, R114, R33 ;  /* 0x0000007251217223 */ /* 0x040fe20000000021 */
[C---:B------:R-:W-:Y:S01]  /*ae30*/  FFMA R34, R81.reuse, R117, R34 ;  /* 0x0000007551227223 */ /* 0x040fe20000000022 */
[--C-:B------:R-:W-:Y:S01]  /*ae40*/  HADD2.F32 R120, -RZ, R158.reuse.H0_H0 ;  /* 0x2000009eff787230 */ /* 0x100fe20000004100 */
[----:B------:R-:W-:Y:S01]  /*ae50*/  F2FP.SATFINITE.E5M2.F32.PACK_AB_MERGE_C R32, R32, R31, RZ ;  /* 0x0000001f2020723e */ /* 0x000fe200048060ff */
[C---:B------:R-:W-:Y:S01]  /*ae60*/  FFMA R35, R81.reuse, R116, R35 ;  /* 0x0000007451237223 */ /* 0x040fe20000000023 */
[----:B------:R-:W-:Y:S02]  /*ae70*/  HADD2.F32 R123, -RZ, R158.H1_H1 ;  /* 0x3000009eff7b7230 */ /* 0x000fe40000004100 */
[----:B------:R-:W-:Y:S01]  /*ae80*/  FMUL R39, R78, R46 ;  /* 0x0000002e4e277220 */ /* 0x000fe20000400000 */
[----:B------:R-:W-:Y:S01]  /*ae90*/  F2FP.SATFINITE.E5M2.F32.PACK_AB_MERGE_C R32, R30, R29, R32 ;  /* 0x0000001d1e20723e */ /* 0x000fe20004806020 */
[C---:B------:R-:W-:Y:S01]  /*aea0*/  FFMA R36, R81.reuse, R119, R36 ;  /* 0x0000007751247223 */ /* 0x040fe20000000024 */
[C---:B------:R-:W-:Y:S01]  /*aeb0*/  FMUL R40, R78.reuse, R47 ;  /* 0x0000002f4e287220 */ /* 0x040fe20000400000 */
[C---:B------:R-:W-:Y:S01]  /*aec0*/  FFMA R37, R81.reuse, R118, R37 ;  /* 0x0000007651257223 */ /* 0x040fe20000000025 */
[C---:B------:R-:W-:Y:S01]  /*aed0*/  FFMA R38, R81.reuse, R121, R38 ;  /* 0x0000007951267223 */ /* 0x040fe20000000026 */
[C---:B------:R-:W-:Y:S01]  /*aee0*/  FMUL R42, R78.reuse, R49 ;  /* 0x000000314e2a7220 */ /* 0x040fe20000400000 */
        /* <DEDUP_REMOVED lines=8> */
[C---:B------:R-:W-:Y:S01]  /*af70*/  FMUL R57, R78.reuse, R64 ;  /* 0x000000404e397220 */ /* 0x040fe20000400000 */
[----:B------:R-:W-:Y:S01]  /*af80*/  FFMA R42, R81, R125, R42 ;  /* 0x0000007d512a7223 */ /* 0x000fe2000000002a */
[C---:B------:R-:W-:Y:S01]  /*af90*/  FMUL R46, R78.reuse, R53 ;  /* 0x000000354e2e7220 */ /* 0x040fe20000400000 */
[--C-:B------:R-:W-:Y:S01]  /*afa0*/  HADD2.F32 R128, -RZ, R160.reuse.H0_H0 ;  /* 0x200000a0ff807230 */ /* 0x100fe20000004100 */
[----:B------:R-:W-:Y:S01]  /*afb0*/  F2FP.SATFINITE.E5M2.F32.PACK_AB_MERGE_C R64, R5, R4, R86 ;  /* 0x000000040540723e */ /* 0x000fe20004806056 */
[C---:B------:R-:W-:Y:S01]  /*afc0*/  FMUL R51, R78.reuse, R58 ;  /* 0x0000003a4e337220 */ /* 0x040fe20000400000 */
[C---:B------:R-:W-:Y:S01]  /*afd0*/  FMUL R53, R78.reuse, R60 ;  /* 0x0000003c4e357220 */ /* 0x040fe20000400000 */
[C---:B------:R-:W-:Y:S01]  /*afe0*/  FFMA R43, R81.reuse, R124, R43 ;  /* 0x0000007c512b7223 */ /* 0x040fe2000000002b */
[----:B------:R-:W-:Y:S02]  /*aff0*/  HADD2.F32 R131, -RZ, R160.H1_H1 ;  /* 0x300000a0ff837230 */ /* 0x000fe40000004100 */
[C---:B------:R-:W-:Y:S01]  /*b000*/  FMUL R47, R78.reuse, R54 ;  /* 0x000000364e2f7220 */ /* 0x040fe20000400000 */
[C---:B------:R-:W-:Y:S01]  /*b010*/  FMUL R58, R78.reuse, R65 ;  /* 0x000000414e3a7220 */ /* 0x040fe20000400000 */
[----:B------:R-:W-:Y:S01]  /*b020*/  FMUL R60, R78, R67 ;  /* 0x000000434e3c7220 */ /* 0x000fe20000400000 */
[----:B------:R-:W-:Y:S01]  /*b030*/  F2FP.SATFINITE.E5M2.F32.PACK_AB_MERGE_C R5, R20, R11, RZ ;  /* 0x0000000b1405723e */ /* 0x000fe200048060ff */
[----:B------:R-:W-:Y:S01]  /*b040*/  FFMA R44, R81, R127, R44 ;  /* 0x0000007f512c7223 */ /* 0x000fe2000000002c */
[C---:B------:R-:W-:Y:S01]  /*b050*/  FMUL R48, R78.reuse, R55 ;  /* 0x000000374e307220 */ /* 0x040fe20000400000 */
[----:B------:R-:W-:Y:S01]  /*b060*/  F2FP.SATFINITE.E5M2.F32.PACK_AB_MERGE_C R65, R9, R8, R138 ;  /* 0x000000080941723e */ /* 0x000fe2000480608a */
[----:B------:R-:W-:Y:S01]  /*b070*/  FFMA R45, R81, R126, R45 ;  /* 0x0000007e512d7223 */ /* 0x000fe2000000002d */
[----:B------:R-:W-:Y:S01]  /*b080*/  F2FP.SATFINITE.E5M2.F32.PACK_AB_MERGE_C R67, R17, R16, R18 ;  /* 0x000000101143723e */ /* 0x000fe20004806012 */
[----:B------:R-:W-:Y:S01]  /*b090*/  FMUL R49, R78, R56 ;  /* 0x000000384e317220 */ /* 0x000fe20000400000 */
[C---:B------:R-:W-:Y:S01]  /*b0a0*/  FFMA R46, R81.reuse, R129, R46 ;  /* 0x00000081512e7223 */ /* 0x040fe2000000002e */
[--C-:B------:R-:W-:Y:S02]  /*b0b0*/  HADD2.F32 R132, -RZ, R161.reuse.H0_H0 ;  /* 0x200000a1ff847230 */ /* 0x100fe40000004100 */
[C---:B------:R-:W-:Y:S01]  /*b0c0*/  FFMA R47, R81.reuse, R128, R47 ;  /* 0x00000080512f7223 */ /* 0x040fe2000000002f */
[----:B------:R1:W-:Y:S01]  /*b0d0*/  STS.128 [R172+UR49+0xa200], R64 ;  /* 0x00a20040ac007988 */ /* 0x0003e20008000c31 */
[----:B------:R-:W-:Y:S01]  /*b0e0*/  HADD2.F32 R135, -RZ, R161.H1_H1 ;  /* 0x300000a1ff877230 */ /* 0x000fe20000004100 */
[----:B------:R-:W-:Y:S01]  /*b0f0*/  F2FP.SATFINITE.E5M2.F32.PACK_AB_MERGE_C R5, R10, R7, R5 ;  /* 0x000000070a05723e */ /* 0x000fe20004806005 */
[C---:B------:R-:W-:Y:S01]  /*b100*/  FFMA R48, R81.reuse, R131, R48 ;  /* 0x0000008351307223 */ /* 0x040fe20000000030 */
[----:B------:R-:W-:Y:S01]  /*b110*/  F2FP.SATFINITE.E5M2.F32.PACK_AB_MERGE_C R7, R28, R27, RZ ;  /* 0x0000001b1c07723e */ /* 0x000fe200048060ff */
        /* <DEDUP_REMOVED lines=8> */
[----:B------:R-:W-:Y:S01]  /*b1a0*/  FMUL R56, R78, R63 ;  /* 0x0000003f4e387220 */ /* 0x000fe20000400000 */
[----:B------:R-:W-:Y:S01]  /*b1b0*/  F2FP.SATFINITE.E5M2.F32.PACK_AB_MERGE_C R4, R2, R0, R3 ;  /* 0x000000000204723e */ /* 0x000fe20004806003 */
[C---:B------:R-:W-:Y:S01]  /*b1c0*/  FFMA R53, R81.reuse, R134, R53 ;  /* 0x0000008651357223 */ /* 0x040fe20000000035 */
[----:B------:R-:W-:Y:S01]  /*b1d0*/  F2FP.SATFINITE.E5M2.F32.PACK_AB_MERGE_C R7, R26, R25, R7 ;  /* 0x000000191a07723e */ /* 0x000fe20004806007 */
[C---:B------:R-:W-:Y:S01]  /*b1e0*/  FFMA R54, R81.reuse, R137, R54 ;  /* 0x0000008951367223 */ /* 0x040fe20000000036 */
[--C-:B------:R-:W-:Y:S02]  /*b1f0*/  HADD2.F32 R84, -RZ, R163.reuse.H0_H0 ;  /* 0x200000a3ff547230 */ /* 0x100fe40000004100 */
[C---:B------:R-:W-:Y:S01]  /*b200*/  FFMA R55, R81.reuse, R136, R55 ;  /* 0x0000008851377223 */ /* 0x040fe20000000037 */
[----:B------:R-:W-:Y:S01]  /*b210*/  HADD2.F32 R85, -RZ, R163.H1_H1 ;  /* 0x300000a3ff557230 */ /* 0x000fe20000004100 */
[----:B------:R1:W-:Y:S01]  /*b220*/  STS.128 [R192+0xa010], R4 ;  /* 0x00a01004c0007388 */ /* 0x0003e20000000c00 */
[----:B------:R-:W-:Y:S01]  /*b230*/  F2FP.SATFINITE.E5M2.F32.PACK_AB_MERGE_C R35, R36, R35, RZ ;  /* 0x000000232423723e */ /* 0x000fe200048060ff */
[C---:B------:R-:W-:Y:S01]  /*b240*/  FFMA R56, R81.reuse, R139, R56 ;  /* 0x0000008b51387223 */ /* 0x040fe20000000038 */
[----:B------:R-:W-:Y:S01]  /*b250*/  F2FP.SATFINITE.E5M2.F32.PACK_AB_MERGE_C R39, R40, R39, RZ ;  /* 0x000000272827723e */ /* 0x000fe200048060ff */
[C---:B------:R-:W-:Y:S01]  /*b260*/  FFMA R57, R81.reuse, R82, R57 ;  /* 0x0000005251397223 */ /* 0x040fe20000000039 */
[----:B------:R-:W-:Y:S01]  /*b270*/  F2FP.SATFINITE.E5M2.F32.PACK_AB_MERGE_C R43, R44, R43, RZ ;  /* 0x0000002b2c2b723e */ /* 0x000fe200048060ff */
[C---:B------:R-:W-:Y:S01]  /*b280*/  FFMA R58, R81.reuse, R83, R58 ;  /* 0x00000053513a7223 */ /* 0x040fe2000000003a */
[C---:B------:R-:W-:Y:S01]  /*b290*/  FFMA R59, R81.reuse, R84, R59 ;  /* 0x00000054513b7223 */ /* 0x040fe2000000003b */
[----:B------:R-:W-:Y:S01]  /*b2a0*/  F2FP.SATFINITE.E5M2.F32.PACK_AB_MERGE_C R33, R34, R33, R35 ;  /* 0x000000212221723e */ /* 0x000fe20004806023 */
        /* <DEDUP_REMOVED lines=11> */
[----:B------:R-:W-:Y:S05]  /*b360*/  F2FP.SATFINITE.E5M2.F32.PACK_AB_MERGE_C R51, R58, R57, R59 ;  /* 0x000000393a33723e */ /* 0x000fea000480603b */
        /* <DEDUP_REMOVED lines=18> */
.L_x_135:
[----:B------:R-:W-:Y:S05]  /*b490*/  BSYNC.RECONVERGENT B0 ;  /* 0x0000000000007941 */ /* 0x000fea0003800200 */
.L_x_134:
[----:B------:R-:W-:Y:S01]  /*b4a0*/  BAR.SYNC.DEFER_BLOCKING 0x1, 0x80 ;  /* 0x0042000000007b1d */ /* 0x000fe20000010000 */
[----:B------:R-:W-:Y:S01]  /*b4b0*/  ISETP.NE.AND P2, PT, R190, RZ, PT ;  /* 0x000000ffbe00720c */ /* 0x000fe20003f45270 */
[----:B------:R-:W-:Y:S01]  /*b4c0*/  IMAD.IADD R20, R75, 0x1, R147 ;  /* 0x000000014b147824 */ /* 0x000fe200078e0293 */
[----:B------:R-:W-:Y:S01]  /*b4d0*/  ISETP.NE.AND P0, PT, R191, 0x2, PT ;  /* 0x00000002bf00780c */ /* 0x000fe20003f05270 */
[----:B------:R-:W-:Y:S01]  /*b4e0*/  IMAD.IADD R21, R77, 0x1, R170 ;  /* 0x000000014d157824 */ /* 0x000fe200078e02aa */
[----:B------:R-:W-:Y:S02]  /*b4f0*/  ISETP.NE.AND P1, PT, R76, 0x2, PT ;  /* 0x000000024c00780c */ /* 0x000fe40003f25270 */
[----:B------:R-:W-:Y:S02]  /*b500*/  SEL R3, RZ, 0x1, P0 ;  /* 0x00000001ff037807 */ /* 0x000fe40000000000 */
[----:B------:R-:W-:Y:S02]  /*b510*/  SEL R0, RZ, 0x1, P1 ;  /* 0x00000001ff007807 */ /* 0x000fe40000800000 */
[----:B------:R-:W-:Y:S02]  /*b520*/  LOP3.LUT R182, R182, R3, RZ, 0x3c, !PT ;  /* 0x00000003b6b67212 */ /* 0x000fe400078e3cff */
[----:B------:R-:W-:Y:S02]  /*b530*/  LOP3.LUT R183, R183, R0, RZ, 0x3c, !PT ;  /* 0x00000000b7b77212 */ /* 0x000fe400078e3cff */
[----:B------:R-:W-:Y:S02]  /*b540*/  @P2 R2UR UR36, R179 ;  /* 0x00000000b32422ca */ /* 0x000fe400000e0000 */
[----:B------:R-:W-:Y:S02]  /*b550*/  SEL R191, R191, RZ, P0 ;  /* 0x000000ffbfbf7207 */ /* 0x000fe40000000000 */
[----:B------:R-:W-:Y:S01]  /*b560*/  SEL R76, R76, RZ, P1 ;  /* 0x000000ff4c4c7207 */ /* 0x000fe20000800000 */
[----:B------:R-:W-:Y:S10]  /*b570*/  @P2 BRA `(.L_x_136) ;  /* 0xffffff9800d82947 */ /* 0x000ff4000383ffff */
[----:B------:R-:W-:Y:S05]  /*b580*/  EXIT ;  /* 0x000000000000794d */ /* 0x000fea0003800000 */
.L_x_20:
[----:B--2---:R2:W1:Y:S02]  /*b590*/  SYNCS.PHASECHK.TRANS64.TRYWAIT P0, [R3+URZ+0x180], R2 ;  /* 0x00018002030075a7 */ /* 0x00446400080011ff */
[----:B-1----:R-:W-:Y:S05]  /*b5a0*/  @!P0 NANOSLEEP.SYNCS 0x989680 ;  /* 0x009896800000895d */ /* 0x002fea0003900000 */
[----:B------:R-:W1:Y:S02]  /*b5b0*/  @!P0 SYNCS.PHASECHK.TRANS64 P0, [R3+URZ+0x180], R2 ;  /* 0x00018002030085a7 */ /* 0x000e6400080010ff */
[----:B-1----:R-:W-:Y:S05]  /*b5c0*/  @!P0 BRA `(.L_x_20) ;  /* 0xfffffffc00f08947 */ /* 0x002fea000383ffff */
[----:B------:R-:W-:Y:S05]  /*b5d0*/  BRA `(.L_x_137) ;  /* 0xffffff60004c7947 */ /* 0x000fea000383ffff */
.L_x_23:
[----:B-1----:R-:W-:-:S07]  /*b5e0*/  MOV R2, UR33 ;  /* 0x0000002100027c02 */ /* 0x002fce0008000f00 */
.L_x_138:
[----:B-1----:R1:W2:Y:S02]  /*b5f0*/  SYNCS.PHASECHK.TRANS64.TRYWAIT P0, [R2+URZ+0x70], R5 ;  /* 0x00007005020075a7 */ /* 0x0022a400080011ff */
[----:B--2---:R-:W-:Y:S05]  /*b600*/  @!P0 NANOSLEEP.SYNCS 0x989680 ;  /* 0x009896800000895d */ /* 0x004fea0003900000 */
[----:B------:R-:W2:Y:S02]  /*b610*/  @!P0 SYNCS.PHASECHK.TRANS64 P0, [R2+URZ+0x70], R5 ;  /* 0x00007005020085a7 */ /* 0x000ea400080010ff */
[----:B--2---:R-:W-:Y:S05]  /*b620*/  @!P0 BRA `(.L_x_138) ;  /* 0xfffffffc00f08947 */ /* 0x004fea000383ffff */
[----:B------:R-:W-:Y:S05]  /*b630*/  BRA `(.L_x_22) ;  /* 0xffffff60009c7947 */ /* 0x000fea000383ffff */
.L_x_29:
[----:B-1----:R-:W-:-:S07]  /*b640*/  MOV R2, UR17 ;  /* 0x0000001100027c02 */ /* 0x002fce0008000f00 */
.L_x_139:
[----:B-1----:R1:W2:Y:S02]  /*b650*/  SYNCS.PHASECHK.TRANS64.TRYWAIT P0, [R2+URZ+0x70], R5 ;  /* 0x00007005020075a7 */ /* 0x0022a400080011ff */
[----:B--2---:R-:W-:Y:S05]  /*b660*/  @!P0 NANOSLEEP.SYNCS 0x989680 ;  /* 0x009896800000895d */ /* 0x004fea0003900000 */
[----:B------:R-:W2:Y:S02]  /*b670*/  @!P0 SYNCS.PHASECHK.TRANS64 P0, [R2+URZ+0x70], R5 ;  /* 0x00007005020085a7 */ /* 0x000ea400080010ff */
[----:B--2---:R-:W-:Y:S05]  /*b680*/  @!P0 BRA `(.L_x_139) ;  /* 0xfffffffc00f08947 */ /* 0x004fea000383ffff */
[----:B------:R-:W-:Y:S05]  /*b690*/  BRA `(.L_x_28) ;  /* 0xffffff6400447947 */ /* 0x000fea000383ffff */
.L_x_33:
[----:B-1----:R1:W2:Y:S02]  /*b6a0*/  SYNCS.PHASECHK.TRANS64.TRYWAIT P0, [R2+URZ+0x130], R3 ;  /* 0x00013003020075a7 */ /* 0x0022a400080011ff */
[----:B--2---:R-:W-:Y:S05]  /*b6b0*/  @!P0 NANOSLEEP.SYNCS 0x989680 ;  /* 0x009896800000895d */ /* 0x004fea0003900000 */
[----:B------:R-:W2:Y:S02]  /*b6c0*/  @!P0 SYNCS.PHASECHK.TRANS64 P0, [R2+URZ+0x130], R3 ;  /* 0x00013003020085a7 */ /* 0x000ea400080010ff */
[----:B--2---:R-:W-:Y:S05]  /*b6d0*/  @!P0 BRA `(.L_x_33) ;  /* 0xfffffffc00f08947 */ /* 0x004fea000383ffff */
[----:B------:R-:W-:Y:S05]  /*b6e0*/  BRA `(.L_x_140) ;  /* 0xffffff6400d47947 */ /* 0x000fea000383ffff */
.L_x_37:
[----:B----4-:R-:W-:-:S07]  /*b6f0*/  MOV R0, UR5 ;  /* 0x0000000500007c02 */ /* 0x010fce0008000f00 */
.L_x_141:
[----:B-1----:R1:W2:Y:S02]  /*b700*/  SYNCS.PHASECHK.TRANS64.TRYWAIT P0, [R0+URZ], R3 ;  /* 0x00000003000075a7 */ /* 0x0022a400080011ff */
[----:B--2---:R-:W-:Y:S05]  /*b710*/  @!P0 NANOSLEEP.SYNCS 0x989680 ;  /* 0x009896800000895d */ /* 0x004fea0003900000 */
[----:B------:R-:W2:Y:S02]  /*b720*/  @!P0 SYNCS.PHASECHK.TRANS64 P0, [R0+URZ], R3 ;  /* 0x00000003000085a7 */ /* 0x000ea400080010ff */
[----:B--2---:R-:W-:Y:S05]  /*b730*/  @!P0 BRA `(.L_x_141) ;  /* 0xfffffffc00f08947 */ /* 0x004fea000383ffff */
[----:B------:R-:W-:Y:S05]  /*b740*/  BRA `(.L_x_142) ;  /* 0xffffff6c00447947 */ /* 0x000fea000383ffff */
.L_x_38:
[----:B----4-:R-:W-:-:S07]  /*b750*/  MOV R0, UR5 ;  /* 0x0000000500007c02 */ /* 0x010fce0008000f00 */
.L_x_143:
[----:B-1----:R1:W2:Y:S02]  /*b760*/  SYNCS.PHASECHK.TRANS64.TRYWAIT P0, [R0+URZ], R3 ;  /* 0x00000003000075a7 */ /* 0x0022a400080011ff */
[----:B--2---:R-:W-:Y:S05]  /*b770*/  @!P0 NANOSLEEP.SYNCS 0x989680 ;  /* 0x009896800000895d */ /* 0x004fea0003900000 */
[----:B------:R-:W2:Y:S02]  /*b780*/  @!P0 SYNCS.PHASECHK.TRANS64 P0, [R0+URZ], R3 ;  /* 0x00000003000085a7 */ /* 0x000ea400080010ff */
[----:B--2---:R-:W-:Y:S05]  /*b790*/  @!P0 BRA `(.L_x_143) ;  /* 0xfffffffc00f08947 */ /* 0x004fea000383ffff */
[----:B------:R-:W-:Y:S05]  /*b7a0*/  BRA `(.L_x_144) ;  /* 0xffffff6c00507947 */ /* 0x000fea000383ffff */
.L_x_39:
[----:B----4-:R-:W-:-:S07]  /*b7b0*/  MOV R0, UR5 ;  /* 0x0000000500007c02 */ /* 0x010fce0008000f00 */
.L_x_145:
[----:B-1----:R1:W2:Y:S02]  /*b7c0*/  SYNCS.PHASECHK.TRANS64.TRYWAIT P0, [R0+URZ], R3 ;  /* 0x00000003000075a7 */ /* 0x0022a400080011ff */
[----:B--2---:R-:W-:Y:S05]  /*b7d0*/  @!P0 NANOSLEEP.SYNCS 0x989680 ;  /* 0x009896800000895d */ /* 0x004fea0003900000 */
[----:B------:R-:W2:Y:S02]  /*b7e0*/  @!P0 SYNCS.PHASECHK.TRANS64 P0, [R0+URZ], R3 ;  /* 0x00000003000085a7 */ /* 0x000ea400080010ff */
[----:B--2---:R-:W-:Y:S05]  /*b7f0*/  @!P0 BRA `(.L_x_145) ;  /* 0xfffffffc00f08947 */ /* 0x004fea000383ffff */
[----:B------:R-:W-:Y:S05]  /*b800*/  BRA `(.L_x_146) ;  /* 0xffffff6c005c7947 */ /* 0x000fea000383ffff */
.L_x_40:
[----:B----4-:R-:W-:-:S07]  /*b810*/  MOV R0, UR5 ;  /* 0x0000000500007c02 */ /* 0x010fce0008000f00 */
.L_x_147:
[----:B-1----:R1:W2:Y:S02]  /*b820*/  SYNCS.PHASECHK.TRANS64.TRYWAIT P0, [R0+URZ], R3 ;  /* 0x00000003000075a7 */ /* 0x0022a400080011ff */
[----:B--2---:R-:W-:Y:S05]  /*b830*/  @!P0 NANOSLEEP.SYNCS 0x989680 ;  /* 0x009896800000895d */ /* 0x004fea0003900000 */
[----:B------:R-:W2:Y:S02]  /*b840*/  @!P0 SYNCS.PHASECHK.TRANS64 P0, [R0+URZ], R3 ;  /* 0x00000003000085a7 */ /* 0x000ea400080010ff */
[----:B--2---:R-:W-:Y:S05]  /*b850*/  @!P0 BRA `(.L_x_147) ;  /* 0xfffffffc00f08947 */ /* 0x004fea000383ffff */
[----:B------:R-:W-:Y:S05]  /*b860*/  BRA `(.L_x_148) ;  /* 0xffffff6c00687947 */ /* 0x000fea000383ffff */
.L_x_41:
[----:B----4-:R-:W-:-:S07]  /*b870*/  MOV R0, UR5 ;  /* 0x0000000500007c02 */ /* 0x010fce0008000f00 */
.L_x_149:
[----:B-1----:R1:W2:Y:S02]  /*b880*/  SYNCS.PHASECHK.TRANS64.TRYWAIT P0, [R0+URZ], R3 ;  /* 0x00000003000075a7 */ /* 0x0022a400080011ff */
[----:B--2---:R-:W-:Y:S05]  /*b890*/  @!P0 NANOSLEEP.SYNCS 0x989680 ;  /* 0x009896800000895d */ /* 0x004fea0003900000 */
[----:B------:R-:W2:Y:S02]  /*b8a0*/  @!P0 SYNCS.PHASECHK.TRANS64 P0, [R0+URZ], R3 ;  /* 0x00000003000085a7 */ /* 0x000ea400080010ff */
[----:B--2---:R-:W-:Y:S05]  /*b8b0*/  @!P0 BRA `(.L_x_149) ;  /* 0xfffffffc00f08947 */ /* 0x004fea000383ffff */
[----:B------:R-:W-:Y:S05]  /*b8c0*/  BRA `(.L_x_150) ;  /* 0xffffff6c00747947 */ /* 0x000fea000383ffff */
.L_x_42:
[----:B----4-:R-:W-:-:S07]  /*b8d0*/  MOV R0, UR5 ;  /* 0x0000000500007c02 */ /* 0x010fce0008000f00 */
.L_x_151:
[----:B-1----:R1:W2:Y:S02]  /*b8e0*/  SYNCS.PHASECHK.TRANS64.TRYWAIT P0, [R0+URZ], R3 ;  /* 0x00000003000075a7 */ /* 0x0022a400080011ff */
[----:B--2---:R-:W-:Y:S05]  /*b8f0*/  @!P0 NANOSLEEP.SYNCS 0x989680 ;  /* 0x009896800000895d */ /* 0x004fea0003900000 */
[----:B------:R-:W2:Y:S02]  /*b900*/  @!P0 SYNCS.PHASECHK.TRANS64 P0, [R0+URZ], R3 ;  /* 0x00000003000085a7 */ /* 0x000ea400080010ff */
[----:B--2---:R-:W-:Y:S05]  /*b910*/  @!P0 BRA `(.L_x_151) ;  /* 0xfffffffc00f08947 */ /* 0x004fea000383ffff */
[----:B------:R-:W-:Y:S05]  /*b920*/  BRA `(.L_x_152) ;  /* 0xffffff6c00807947 */ /* 0x000fea000383ffff */
.L_x_43:
[----:B----4-:R-:W-:-:S07]  /*b930*/  MOV R0, UR5 ;  /* 0x0000000500007c02 */ /* 0x010fce0008000f00 */
.L_x_153:
[----:B-1----:R1:W2:Y:S02]  /*b940*/  SYNCS.PHASECHK.TRANS64.TRYWAIT P0, [R0+URZ], R3 ;  /* 0x00000003000075a7 */ /* 0x0022a400080011ff */
[----:B--2---:R-:W-:Y:S05]  /*b950*/  @!P0 NANOSLEEP.SYNCS 0x989680 ;  /* 0x009896800000895d */ /* 0x004fea0003900000 */
[----:B------:R-:W2:Y:S02]  /*b960*/  @!P0 SYNCS.PHASECHK.TRANS64 P0, [R0+URZ], R3 ;  /* 0x00000003000085a7 */ /* 0x000ea400080010ff */
[----:B--2---:R-:W-:Y:S05]  /*b970*/  @!P0 BRA `(.L_x_153) ;  /* 0xfffffffc00f08947 */ /* 0x004fea000383ffff */
[----:B------:R-:W-:Y:S05]  /*b980*/  BRA `(.L_x_154) ;  /* 0xffffff6c008c7947 */ /* 0x000fea000383ffff */
.L_x_44:
[----:B----4-:R-:W-:-:S07]  /*b990*/  MOV R0, UR5 ;  /* 0x0000000500007c02 */ /* 0x010fce0008000f00 */
.L_x_155:
[----:B-1----:R1:W2:Y:S02]  /*b9a0*/  SYNCS.PHASECHK.TRANS64.TRYWAIT P0, [R0+URZ], R3 ;  /* 0x00000003000075a7 */ /* 0x0022a400080011ff */
[----:B--2---:R-:W-:Y:S05]  /*b9b0*/  @!P0 NANOSLEEP.SYNCS 0x989680 ;  /* 0x009896800000895d */ /* 0x004fea0003900000 */
[----:B------:R-:W2:Y:S02]  /*b9c0*/  @!P0 SYNCS.PHASECHK.TRANS64 P0, [R0+URZ], R3 ;  /* 0x00000003000085a7 */ /* 0x000ea400080010ff */
[----:B--2---:R-:W-:Y:S05]  /*b9d0*/  @!P0 BRA `(.L_x_155) ;  /* 0xfffffffc00f08947 */ /* 0x004fea000383ffff */
[----:B------:R-:W-:Y:S05]  /*b9e0*/  BRA `(.L_x_156) ;  /* 0xffffff6c00987947 */ /* 0x000fea000383ffff */
.L_x_45:
[----:B----4-:R-:W-:-:S07]  /*b9f0*/  MOV R0, UR5 ;  /* 0x0000000500007c02 */ /* 0x010fce0008000f00 */
.L_x_157:
[----:B-1----:R1:W2:Y:S02]  /*ba00*/  SYNCS.PHASECHK.TRANS64.TRYWAIT P0, [R0+URZ], R3 ;  /* 0x00000003000075a7 */ /* 0x0022a400080011ff */
[----:B--2---:R-:W-:Y:S05]  /*ba10*/  @!P0 NANOSLEEP.SYNCS 0x989680 ;  /* 0x009896800000895d */ /* 0x004fea0003900000 */
[----:B------:R-:W2:Y:S02]  /*ba20*/  @!P0 SYNCS.PHASECHK.TRANS64 P0, [R0+URZ], R3 ;  /* 0x00000003000085a7 */ /* 0x000ea400080010ff */
[----:B--2---:R-:W-:Y:S05]  /*ba30*/  @!P0 BRA `(.L_x_157) ;  /* 0xfffffffc00f08947 */ /* 0x004fea000383ffff */
[----:B------:R-:W-:Y:S05]  /*ba40*/  BRA `(.L_x_158) ;  /* 0xffffff6c00a47947 */ /* 0x000fea000383ffff */
.L_x_46:
[----:B----4-:R-:W-:-:S07]  /*ba50*/  MOV R0, UR5 ;  /* 0x0000000500007c02 */ /* 0x010fce0008000f00 */
.L_x_159:
[----:B-1----:R1:W2:Y:S02]  /*ba60*/  SYNCS.PHASECHK.TRANS64.TRYWAIT P0, [R0+URZ], R3 ;  /* 0x00000003000075a7 */ /* 0x0022a400080011ff */
[----:B--2---:R-:W-:Y:S05]  /*ba70*/  @!P0 NANOSLEEP.SYNCS 0x989680 ;  /* 0x009896800000895d */ /* 0x004fea0003900000 */
[----:B------:R-:W2:Y:S02]  /*ba80*/  @!P0 SYNCS.PHASECHK.TRANS64 P0, [R0+URZ], R3 ;  /* 0x00000003000085a7 */ /* 0x000ea400080010ff */
[----:B--2---:R-:W-:Y:S05]  /*ba90*/  @!P0 BRA `(.L_x_159) ;  /* 0xfffffffc00f08947 */ /* 0x004fea000383ffff */
[----:B------:R-:W-:Y:S05]  /*baa0*/  BRA `(.L_x_160) ;  /* 0xffffff6c00b07947 */ /* 0x000fea000383ffff */
.L_x_47:
[----:B----4-:R-:W-:-:S07]  /*bab0*/  MOV R0, UR5 ;  /* 0x0000000500007c02 */ /* 0x010fce0008000f00 */
.L_x_161:
[----:B-1----:R1:W2:Y:S02]  /*bac0*/  SYNCS.PHASECHK.TRANS64.TRYWAIT P0, [R0+URZ], R3 ;  /* 0x00000003000075a7 */ /* 0x0022a400080011ff */
[----:B--2---:R-:W-:Y:S05]  /*bad0*/  @!P0 NANOSLEEP.SYNCS 0x989680 ;  /* 0x009896800000895d */ /* 0x004fea0003900000 */
[----:B------:R-:W2:Y:S02]  /*bae0*/  @!P0 SYNCS.PHASECHK.TRANS64 P0, [R0+URZ], R3 ;  /* 0x00000003000085a7 */ /* 0x000ea400080010ff */
[----:B--2---:R-:W-:Y:S05]  /*baf0*/  @!P0 BRA `(.L_x_161) ;  /* 0xfffffffc00f08947 */ /* 0x004fea000383ffff */
[----:B------:R-:W-:Y:S05]  /*bb00*/  BRA `(.L_x_162) ;  /* 0xffffff6c00bc7947 */ /* 0x000fea000383ffff */
.L_x_48:
[----:B----4-:R-:W-:-:S07]  /*bb10*/  MOV R0, UR5 ;  /* 0x0000000500007c02 */ /* 0x010fce0008000f00 */
.L_x_163:
[----:B-1----:R1:W2:Y:S02]  /*bb20*/  SYNCS.PHASECHK.TRANS64.TRYWAIT P0, [R0+URZ], R3 ;  /* 0x00000003000075a7 */ /* 0x0022a400080011ff */
[----:B--2---:R-:W-:Y:S05]  /*bb30*/  @!P0 NANOSLEEP.SYNCS 0x989680 ;  /* 0x009896800000895d */ /* 0x004fea0003900000 */
[----:B------:R-:W2:Y:S02]  /*bb40*/  @!P0 SYNCS.PHASECHK.TRANS64 P0, [R0+URZ], R3 ;  /* 0x00000003000085a7 */ /* 0x000ea400080010ff */
[----:B--2---:R-:W-:Y:S05]  /*bb50*/  @!P0 BRA `(.L_x_163) ;  /* 0xfffffffc00f08947 */ /* 0x004fea000383ffff */
[----:B------:R-:W-:Y:S05]  /*bb60*/  BRA `(.L_x_164) ;  /* 0xffffff6c00c87947 */ /* 0x000fea000383ffff */
.L_x_49:
[----:B----4-:R-:W-:-:S07]  /*bb70*/  MOV R0, UR5 ;  /* 0x0000000500007c02 */ /* 0x010fce0008000f00 */
.L_x_165:
[----:B-1----:R1:W2:Y:S02]  /*bb80*/  SYNCS.PHASECHK.TRANS64.TRYWAIT P0, [R0+URZ], R3 ;  /* 0x00000003000075a7 */ /* 0x0022a400080011ff */
[----:B--2---:R-:W-:Y:S05]  /*bb90*/  @!P0 NANOSLEEP.SYNCS 0x989680 ;  /* 0x009896800000895d */ /* 0x004fea0003900000 */
[----:B------:R-:W2:Y:S02]  /*bba0*/  @!P0 SYNCS.PHASECHK.TRANS64 P0, [R0+URZ], R3 ;  /* 0x00000003000085a7 */ /* 0x000ea400080010ff */
[----:B--2---:R-:W-:Y:S05]  /*bbb0*/  @!P0 BRA `(.L_x_165) ;  /* 0xfffffffc00f08947 */ /* 0x004fea000383ffff */
[----:B------:R-:W-:Y:S05]  /*bbc0*/  BRA `(.L_x_166) ;  /* 0xffffff6c00d47947 */ /* 0x000fea000383ffff */
.L_x_52:
[----:B-1----:R1:W2:Y:S02]  /*bbd0*/  SYNCS.PHASECHK.TRANS64.TRYWAIT P0, [R0+URZ+0x170], R5 ;  /* 0x00017005000075a7 */ /* 0x0022a400080011ff */
[----:B--2---:R-:W-:Y:S05]  /*bbe0*/  @!P0 NANOSLEEP.SYNCS 0x989680 ;  /* 0x009896800000895d */ /* 0x004fea0003900000 */
[----:B------:R-:W2:Y:S02]  /*bbf0*/  @!P0 SYNCS.PHASECHK.TRANS64 P0, [R0+URZ+0x170], R5 ;  /* 0x00017005000085a7 */ /* 0x000ea400080010ff */
[----:B--2---:R-:W-:Y:S05]  /*bc00*/  @!P0 BRA `(.L_x_52) ;  /* 0xfffffffc00f08947 */ /* 0x004fea000383ffff */
[----:B------:R-:W-:Y:S05]  /*bc10*/  BRA `(.L_x_167) ;  /* 0xffffff7000307947 */ /* 0x000fea000383ffff */
.L_x_53:
[----:B------:R-:W-:-:S07]  /*bc20*/  MOV R0, UR5 ;  /* 0x0000000500007c02 */ /* 0x000fce0008000f00 */
.L_x_168:
[----:B-1----:R1:W2:Y:S02]  /*bc30*/  SYNCS.PHASECHK.TRANS64.TRYWAIT P0, [R0+URZ+0x140], R5 ;  /* 0x00014005000075a7 */ /* 0x0022a400080011ff */
[----:B--2---:R-:W-:Y:S05]  /*bc40*/  @!P0 NANOSLEEP.SYNCS 0x989680 ;  /* 0x009896800000895d */ /* 0x004fea0003900000 */
[----:B------:R-:W2:Y:S02]  /*bc50*/  @!P0 SYNCS.PHASECHK.TRANS64 P0, [R0+URZ+0x140], R5 ;  /* 0x00014005000085a7 */ /* 0x000ea400080010ff */
[----:B--2---:R-:W-:Y:S05]  /*bc60*/  @!P0 BRA `(.L_x_168) ;  /* 0xfffffffc00f08947 */ /* 0x004fea000383ffff */
[----:B------:R-:W-:Y:S05]  /*bc70*/  BRA `(.L_x_169) ;  /* 0xffffff7000407947 */ /* 0x000fea000383ffff */
.L_x_54:
[----:B-1----:R1:W2:Y:S02]  /*bc80*/  SYNCS.PHASECHK.TRANS64.TRYWAIT P1, [R0+URZ+0x130], R5 ;  /* 0x00013005000075a7 */ /* 0x0022a400080211ff */
[----:B--2---:R-:W-:Y:S05]  /*bc90*/  @!P1 NANOSLEEP.SYNCS 0x989680 ;  /* 0x009896800000995d */ /* 0x004fea0003900000 */
[----:B------:R-:W2:Y:S02]  /*bca0*/  @!P1 SYNCS.PHASECHK.TRANS64 P1, [R0+URZ+0x130], R5 ;  /* 0x00013005000095a7 */ /* 0x000ea400080210ff */
[----:B--2---:R-:W-:Y:S05]  /*bcb0*/  @!P1 BRA `(.L_x_54) ;  /* 0xfffffffc00f09947 */ /* 0x004fea000383ffff */
[----:B------:R-:W-:Y:S05]  /*bcc0*/  BRA `(.L_x_170) ;  /* 0xffffff7000707947 */ /* 0x000fea000383ffff */
.L_x_57:
[----:B------:R-:W-:-:S07]  /*bcd0*/  MOV R0, UR5 ;  /* 0x0000000500007c02 */ /* 0x000fce0008000f00 */
.L_x_171:
[----:B-1----:R1:W2:Y:S02]  /*bce0*/  SYNCS.PHASECHK.TRANS64.TRYWAIT P0, [R0+URZ+0x140], R3 ;  /* 0x00014003000075a7 */ /* 0x0022a400080011ff */
[----:B--2---:R-:W-:Y:S05]  /*bcf0*/  @!P0 NANOSLEEP.SYNCS 0x989680 ;  /* 0x009896800000895d */ /* 0x004fea0003900000 */
[----:B------:R-:W2:Y:S02]  /*bd00*/  @!P0 SYNCS.PHASECHK.TRANS64 P0, [R0+URZ+0x140], R3 ;  /* 0x00014003000085a7 */ /* 0x000ea400080010ff */
[----:B--2---:R-:W-:Y:S05]  /*bd10*/  @!P0 BRA `(.L_x_171) ;  /* 0xfffffffc00f08947 */ /* 0x004fea000383ffff */
[----:B------:R-:W-:Y:S05]  /*bd20*/  BRA `(.L_x_56) ;  /* 0xffffff7000c47947 */ /* 0x000fea000383ffff */
.L_x_64:
[----:B-1----:R1:W2:Y:S02]  /*bd30*/  SYNCS.PHASECHK.TRANS64.TRYWAIT P1, [R0+URZ+0x130], R5 ;  /* 0x00013005000075a7 */ /* 0x0022a400080211ff */
[----:B--2---:R-:W-:Y:S05]  /*bd40*/  @!P1 NANOSLEEP.SYNCS 0x989680 ;  /* 0x009896800000995d */ /* 0x004fea0003900000 */
[----:B------:R-:W2:Y:S02]  /*bd50*/  @!P1 SYNCS.PHASECHK.TRANS64 P1, [R0+URZ+0x130], R5 ;  /* 0x00013005000095a7 */ /* 0x000ea400080210ff */
[----:B--2---:R-:W-:Y:S05]  /*bd60*/  @!P1 BRA `(.L_x_64) ;  /* 0xfffffffc00f09947 */ /* 0x004fea000383ffff */
[----:B------:R-:W-:Y:S05]  /*bd70*/  BRA `(.L_x_172) ;  /* 0xffffff7800187947 */ /* 0x000fea000383ffff */
.L_x_65:
[----:B------:R-:W-:-:S07]  /*bd80*/  MOV R3, UR9 ;  /* 0x0000000900037c02 */ /* 0x000fce0008000f00 */
.L_x_173:
[----:B-1----:R1:W2:Y:S02]  /*bd90*/  SYNCS.PHASECHK.TRANS64.TRYWAIT P0, [R3+URZ+0x160], R0 ;  /* 0x00016000030075a7 */ /* 0x0022a400080011ff */
[----:B--2---:R-:W-:Y:S05]  /*bda0*/  @!P0 NANOSLEEP.SYNCS 0x989680 ;  /* 0x009896800000895d */ /* 0x004fea0003900000 */
[----:B------:R-:W2:Y:S02]  /*bdb0*/  @!P0 SYNCS.PHASECHK.TRANS64 P0, [R3+URZ+0x160], R0 ;  /* 0x00016000030085a7 */ /* 0x000ea400080010ff */
[----:B--2---:R-:W-:Y:S05]  /*bdc0*/  @!P0 BRA `(.L_x_173) ;  /* 0xfffffffc00f08947 */ /* 0x004fea000383ffff */
[----:B------:R-:W-:Y:S05]  /*bdd0*/  BRA `(.L_x_174) ;  /* 0xffffff78004c7947 */ /* 0x000fea000383ffff */
.L_x_68:
[----:B------:R-:W-:Y:S07]  /*bde0*/  MOV R0, UR7 ;  /* 0x0000000700007c02 */ /* 0x000fee0008000f00 */
.L_x_175:
[----:B-1----:R1:W2:Y:S02]  /*bdf0*/  SYNCS.PHASECHK.TRANS64.TRYWAIT P0, [R0+URZ], R3 ;  /* 0x00000003000075a7 */ /* 0x0022a400080011ff */
[----:B--2---:R-:W-:Y:S05]  /*be00*/  @!P0 NANOSLEEP.SYNCS 0x989680 ;  /* 0x009896800000895d */ /* 0x004fea0003900000 */
[----:B------:R-:W2:Y:S02]  /*be10*/  @!P0 SYNCS.PHASECHK.TRANS64 P0, [R0+URZ], R3 ;  /* 0x00000003000085a7 */ /* 0x000ea400080010ff */
[----:B--2---:R-:W-:Y:S05]  /*be20*/  @!P0 BRA `(.L_x_175) ;  /* 0xfffffffc00f08947 */ /* 0x004fea000383ffff */
[----:B------:R-:W-:Y:S05]  /*be30*/  BRA `(.L_x_67) ;  /* 0xffffff78006c7947 */ /* 0x000fea000383ffff */
.L_x_71:
[----:B------:R-:W-:-:S07]  /*be40*/  MOV R0, UR5 ;  /* 0x0000000500007c02 */ /* 0x000fce0008000f00 */
.L_x_176:
[----:B--2---:R2:W3:Y:S02]  /*be50*/  SYNCS.PHASECHK.TRANS64.TRYWAIT P0, [R0+URZ], R3 ;  /* 0x00000003000075a7 */ /* 0x0044e400080011ff */
[----:B---3--:R-:W-:Y:S05]  /*be60*/  @!P0 NANOSLEEP.SYNCS 0x989680 ;  /* 0x009896800000895d */ /* 0x008fea0003900000 */
[----:B------:R-:W3:Y:S02]  /*be70*/  @!P0 SYNCS.PHASECHK.TRANS64 P0, [R0+URZ], R3 ;  /* 0x00000003000085a7 */ /* 0x000ee400080010ff */
[----:B---3--:R-:W-:Y:S05]  /*be80*/  @!P0 BRA `(.L_x_176) ;  /* 0xfffffffc00f08947 */ /* 0x008fea000383ffff */
[----:B------:R-:W-:Y:S05]  /*be90*/  BRA `(.L_x_177) ;  /* 0xffffff7c00107947 */ /* 0x000fea000383ffff */
.L_x_72:
[----:B------:R-:W-:-:S07]  /*bea0*/  MOV R0, UR7 ;  /* 0x0000000700007c02 */ /* 0x000fce0008000f00 */
.L_x_178:
[----:B--2---:R2:W3:Y:S02]  /*beb0*/  SYNCS.PHASECHK.TRANS64.TRYWAIT P0, [R0+URZ], R3 ;  /* 0x00000003000075a7 */ /* 0x0044e400080011ff */
[----:B---3--:R-:W-:Y:S05]  /*bec0*/  @!P0 NANOSLEEP.SYNCS 0x989680 ;  /* 0x009896800000895d */ /* 0x008fea0003900000 */
[----:B------:R-:W3:Y:S02]  /*bed0*/  @!P0 SYNCS.PHASECHK.TRANS64 P0, [R0+URZ], R3 ;  /* 0x00000003000085a7 */ /* 0x000ee400080010ff */
[----:B---3--:R-:W-:Y:S05]  /*bee0*/  @!P0 BRA `(.L_x_178) ;  /* 0xfffffffc00f08947 */ /* 0x008fea000383ffff */
[----:B------:R-:W-:Y:S05]  /*bef0*/  BRA `(.L_x_179) ;  /* 0xffffff7c001c7947 */ /* 0x000fea000383ffff */
.L_x_77:
[----:B--2---:R2:W3:Y:S02]  /*bf00*/  SYNCS.PHASECHK.TRANS64.TRYWAIT P0, [R0+URZ+0x130], R3 ;  /* 0x00013003000075a7 */ /* 0x0044e400080011ff */
[----:B---3--:R-:W-:Y:S05]  /*bf10*/  @!P0 NANOSLEEP.SYNCS 0x989680 ;  /* 0x009896800000895d */ /* 0x008fea0003900000 */
[----:B------:R-:W3:Y:S02]  /*bf20*/  @!P0 SYNCS.PHASECHK.TRANS64 P0, [R0+URZ+0x130], R3 ;  /* 0x00013003000085a7 */ /* 0x000ee400080010ff */
[----:B---3--:R-:W-:Y:S05]  /*bf30*/  @!P0 BRA `(.L_x_77) ;  /* 0xfffffffc00f08947 */ /* 0x008fea000383ffff */
[----:B------:R-:W-:Y:S05]  /*bf40*/  BRA `(.L_x_180) ;  /* 0xffffff8000287947 */ /* 0x000fea000383ffff */
.L_x_80:
[----:B------:R-:W-:Y:S07]  /*bf50*/  MOV R0, UR7 ;  /* 0x0000000700007c02 */ /* 0x000fee0008000f00 */
.L_x_181:
[----:B--2---:R2:W3:Y:S02]  /*bf60*/  SYNCS.PHASECHK.TRANS64.TRYWAIT P0, [R0+URZ+0x128], R3 ;  /* 0x00012803000075a7 */ /* 0x0044e400080011ff */
[----:B---3--:R-:W-:Y:S05]  /*bf70*/  @!P0 NANOSLEEP.SYNCS 0x989680 ;  /* 0x009896800000895d */ /* 0x008fea0003900000 */
[----:B------:R-:W3:Y:S02]  /*bf80*/  @!P0 SYNCS.PHASECHK.TRANS64 P0, [R0+URZ+0x128], R3 ;  /* 0x00012803000085a7 */ /* 0x000ee400080010ff */
[----:B---3--:R-:W-:Y:S05]  /*bf90*/  @!P0 BRA `(.L_x_181) ;  /* 0xfffffffc00f08947 */ /* 0x008fea000383ffff */
[----:B------:R-:W-:Y:S05]  /*bfa0*/  BRA `(.L_x_79) ;  /* 0xffffff8400087947 */ /* 0x000fea000383ffff */
.L_x_83:
[----:B------:R-:W-:Y:S07]  /*bfb0*/  MOV R3, UR7 ;  /* 0x0000000700037c02 */ /* 0x000fee0008000f00 */
.L_x_182:
[----:B-1----:R1:W2:Y:S02]  /*bfc0*/  SYNCS.PHASECHK.TRANS64.TRYWAIT P0, [R3+URZ+0x100], R12 ;  /* 0x0001000c030075a7 */ /* 0x0022a400080011ff */
[----:B--2---:R-:W-:Y:S05]  /*bfd0*/  @!P0 NANOSLEEP.SYNCS 0x989680 ;  /* 0x009896800000895d */ /* 0x004fea0003900000 */
[----:B------:R-:W2:Y:S02]  /*bfe0*/  @!P0 SYNCS.PHASECHK.TRANS64 P0, [R3+URZ+0x100], R12 ;  /* 0x0001000c030085a7 */ /* 0x000ea400080010ff */
[----:B--2---:R-:W-:Y:S05]  /*bff0*/  @!P0 BRA `(.L_x_182) ;  /* 0xfffffffc00f08947 */ /* 0x004fea000383ffff */
[----:B------:R-:W-:Y:S05]  /*c000*/  BRA `(.L_x_183) ;  /* 0xffffff8400807947 */ /* 0x000fea000383ffff */
.L_x_84:
[----:B-1----:R-:W-:Y:S07]  /*c010*/  MOV R3, UR7 ;  /* 0x0000000700037c02 */ /* 0x002fee0008000f00 */
.L_x_184:
[----:B-1----:R1:W2:Y:S02]  /*c020*/  SYNCS.PHASECHK.TRANS64.TRYWAIT P0, [R3+URZ+0x108], R12 ;  /* 0x0001080c030075a7 */ /* 0x0022a400080011ff */
[----:B--2---:R-:W-:Y:S05]  /*c030*/  @!P0 NANOSLEEP.SYNCS 0x989680 ;  /* 0x009896800000895d */ /* 0x004fea0003900000 */
[----:B------:R-:W2:Y:S02]  /*c040*/  @!P0 SYNCS.PHASECHK.TRANS64 P0, [R3+URZ+0x108], R12 ;  /* 0x0001080c030085a7 */ /* 0x000ea400080010ff */
[----:B--2---:R-:W-:Y:S05]  /*c050*/  @!P0 BRA `(.L_x_184) ;  /* 0xfffffffc00f08947 */ /* 0x004fea000383ffff */
[----:B------:R-:W-:Y:S05]  /*c060*/  BRA `(.L_x_185) ;  /* 0xffffff8400bc7947 */ /* 0x000fea000383ffff */
.L_x_85:
[----:B-1----:R-:W-:Y:S07]  /*c070*/  MOV R3, UR7 ;  /* 0x0000000700037c02 */ /* 0x002fee0008000f00 */
.L_x_186:
[----:B-1----:R1:W2:Y:S02]  /*c080*/  SYNCS.PHASECHK.TRANS64.TRYWAIT P0, [R3+URZ+0x110], R12 ;  /* 0x0001100c030075a7 */ /* 0x0022a400080011ff */
[----:B--2---:R-:W-:Y:S05]  /*c090*/  @!P0 NANOSLEEP.SYNCS 0x989680 ;  /* 0x009896800000895d */ /* 0x004fea0003900000 */
[----:B------:R-:W2:Y:S02]  /*c0a0*/  @!P0 SYNCS.PHASECHK.TRANS64 P0, [R3+URZ+0x110], R12 ;  /* 0x0001100c030085a7 */ /* 0x000ea400080010ff */
[----:B--2---:R-:W-:Y:S05]  /*c0b0*/  @!P0 BRA `(.L_x_186) ;  /* 0xfffffffc00f08947 */ /* 0x004fea000383ffff */
[----:B------:R-:W-:Y:S05]  /*c0c0*/  BRA `(.L_x_187) ;  /* 0xffffff8800047947 */ /* 0x000fea000383ffff */
.L_x_86:
[----:B------:R-:W-:Y:S07]  /*c0d0*/  MOV R3, UR7 ;  /* 0x0000000700037c02 */ /* 0x000fee0008000f00 */
.L_x_188:
[----:B-1----:R1:W2:Y:S02]  /*c0e0*/  SYNCS.PHASECHK.TRANS64.TRYWAIT P0, [R3+URZ+0x118], R12 ;  /* 0x0001180c030075a7 */ /* 0x0022a400080011ff */
[----:B--2---:R-:W-:Y:S05]  /*c0f0*/  @!P0 NANOSLEEP.SYNCS 0x989680 ;  /* 0x009896800000895d */ /* 0x004fea0003900000 */
[----:B------:R-:W2:Y:S02]  /*c100*/  @!P0 SYNCS.PHASECHK.TRANS64 P0, [R3+URZ+0x118], R12 ;  /* 0x0001180c030085a7 */ /* 0x000ea400080010ff */
[----:B--2---:R-:W-:Y:S05]  /*c110*/  @!P0 BRA `(.L_x_188) ;  /* 0xfffffffc00f08947 */ /* 0x004fea000383ffff */
[----:B------:R-:W-:Y:S05]  /*c120*/  BRA `(.L_x_189) ;  /* 0xffffff88008c7947 */ /* 0x000fea000383ffff */
.L_x_88:
[----:B------:R-:W-:-:S07]  /*c130*/  MOV R0, UR7 ;  /* 0x0000000700007c02 */ /* 0x000fce0008000f00 */
.L_x_190:
[----:B-1----:R1:W3:Y:S02]  /*c140*/  SYNCS.PHASECHK.TRANS64.TRYWAIT P0, [R0+URZ+0x100], R3 ;  /* 0x00010003000075a7 */ /* 0x0022e400080011ff */
[----:B---3--:R-:W-:Y:S05]  /*c150*/  @!P0 NANOSLEEP.SYNCS 0x989680 ;  /* 0x009896800000895d */ /* 0x008fea0003900000 */
[----:B------:R-:W3:Y:S02]  /*c160*/  @!P0 SYNCS.PHASECHK.TRANS64 P0, [R0+URZ+0x100], R3 ;  /* 0x00010003000085a7 */ /* 0x000ee400080010ff */
[----:B---3--:R-:W-:Y:S05]  /*c170*/  @!P0 BRA `(.L_x_190) ;  /* 0xfffffffc00f08947 */ /* 0x008fea000383ffff */
[----:B------:R-:W-:Y:S05]  /*c180*/  BRA `(.L_x_191) ;  /* 0xffffff8800fc7947 */ /* 0x000fea000383ffff */
.L_x_89:
[----:B-1----:R-:W-:-:S07]  /*c190*/  MOV R0, UR7 ;  /* 0x0000000700007c02 */ /* 0x002fce0008000f00 */
.L_x_192:
[----:B-1----:R1:W3:Y:S02]  /*c1a0*/  SYNCS.PHASECHK.TRANS64.TRYWAIT P0, [R0+URZ+0x108], R3 ;  /* 0x00010803000075a7 */ /* 0x0022e400080011ff */
[----:B---3--:R-:W-:Y:S05]  /*c1b0*/  @!P0 NANOSLEEP.SYNCS 0x989680 ;  /* 0x009896800000895d */ /* 0x008fea0003900000 */
[----:B------:R-:W3:Y:S02]  /*c1c0*/  @!P0 SYNCS.PHASECHK.TRANS64 P0, [R0+URZ+0x108], R3 ;  /* 0x00010803000085a7 */ /* 0x000ee400080010ff */
[----:B---3--:R-:W-:Y:S05]  /*c1d0*/  @!P0 BRA `(.L_x_192) ;  /* 0xfffffffc00f08947 */ /* 0x008fea000383ffff */
[----:B------:R-:W-:Y:S05]  /*c1e0*/  BRA `(.L_x_193) ;  /* 0xffffff8800ec7947 */ /* 0x000fea000383ffff */
.L_x_90:
[----:B-1----:R-:W-:-:S07]  /*c1f0*/  MOV R0, UR7 ;  /* 0x0000000700007c02 */ /* 0x002fce0008000f00 */
.L_x_194:
[----:B-1----:R1:W3:Y:S02]  /*c200*/  SYNCS.PHASECHK.TRANS64.TRYWAIT P0, [R0+URZ+0x110], R3 ;  /* 0x00011003000075a7 */ /* 0x0022e400080011ff */
[----:B---3--:R-:W-:Y:S05]  /*c210*/  @!P0 NANOSLEEP.SYNCS 0x989680 ;  /* 0x009896800000895d */ /* 0x008fea0003900000 */
[----:B------:R-:W3:Y:S02]  /*c220*/  @!P0 SYNCS.PHASECHK.TRANS64 P0, [R0+URZ+0x110], R3 ;  /* 0x00011003000085a7 */ /* 0x000ee400080010ff */
[----:B---3--:R-:W-:Y:S05]  /*c230*/  @!P0 BRA `(.L_x_194) ;  /* 0xfffffffc00f08947 */ /* 0x008fea000383ffff */
[----:B------:R-:W-:Y:S05]  /*c240*/  BRA `(.L_x_195) ;  /* 0xffffff8800dc7947 */ /* 0x000fea000383ffff */
.L_x_92:
[----:B--2---:R2:W4:Y:S02]  /*c250*/  SYNCS.PHASECHK.TRANS64.TRYWAIT P0, [R0+URZ+0x130], R3 ;  /* 0x00013003000075a7 */ /* 0x00452400080011ff */
[----:B----4-:R-:W-:Y:S05]  /*c260*/  @!P0 NANOSLEEP.SYNCS 0x989680 ;  /* 0x009896800000895d */ /* 0x010fea0003900000 */
[----:B------:R-:W4:Y:S02]  /*c270*/  @!P0 SYNCS.PHASECHK.TRANS64 P0, [R0+URZ+0x130], R3 ;  /* 0x00013003000085a7 */ /* 0x000f2400080010ff */
[----:B----4-:R-:W-:Y:S05]  /*c280*/  @!P0 BRA `(.L_x_92) ;  /* 0xfffffffc00f08947 */ /* 0x010fea000383ffff */
[----:B------:R-:W-:Y:S05]  /*c290*/  BRA `(.L_x_196) ;  /* 0xffffff8c00a47947 */ /* 0x000fea000383ffff */
.L_x_103:
[----:B-1----:R1:W3:Y:S02]  /*c2a0*/  SYNCS.PHASECHK.TRANS64.TRYWAIT P1, [R3+URZ+0xe0], R0 ;  /* 0x0000e000030075a7 */ /* 0x0022e400080211ff */
[----:B---3--:R-:W-:Y:S05]  /*c2b0*/  @!P1 NANOSLEEP.SYNCS 0x989680 ;  /* 0x009896800000995d */ /* 0x008fea0003900000 */
[----:B------:R-:W3:Y:S02]  /*c2c0*/  @!P1 SYNCS.PHASECHK.TRANS64 P1, [R3+URZ+0xe0], R0 ;  /* 0x0000e000030095a7 */ /* 0x000ee400080210ff */
[----:B---3--:R-:W-:Y:S05]  /*c2d0*/  @!P1 BRA `(.L_x_103) ;  /* 0xfffffffc00f09947 */ /* 0x008fea000383ffff */
[----:B------:R-:W-:Y:S05]  /*c2e0*/  BRA `(.L_x_102) ;  /* 0xffffff9800c87947 */ /* 0x000fea000383ffff */
.L_x_105:
[----:B-1----:R1:W4:Y:S02]  /*c2f0*/  SYNCS.PHASECHK.TRANS64.TRYWAIT P0, [R193+URZ+0x150], R2 ;  /* 0x00015002c10075a7 */ /* 0x00232400080011ff */
[----:B----4-:R-:W-:Y:S05]  /*c300*/  @!P0 NANOSLEEP.SYNCS 0x989680 ;  /* 0x009896800000895d */ /* 0x010fea0003900000 */
[----:B------:R-:W4:Y:S02]  /*c310*/  @!P0 SYNCS.PHASECHK.TRANS64 P0, [R193+URZ+0x150], R2 ;  /* 0x00015002c10085a7 */ /* 0x000f2400080010ff */
[----:B----4-:R-:W-:Y:S05]  /*c320*/  @!P0 BRA `(.L_x_105) ;  /* 0xfffffffc00f08947 */ /* 0x010fea000383ffff */
[----:B------:R-:W-:Y:S05]  /*c330*/  BRA `(.L_x_104) ;  /* 0xffffff9c00247947 */ /* 0x000fea000383ffff */
.L_x_114:
[----:B--2---:R2:W3:Y:S02]  /*c340*/  SYNCS.PHASECHK.TRANS64.TRYWAIT P0, [R204+URZ+0xe0], R3 ;  /* 0x0000e003cc0075a7 */ /* 0x0044e400080011ff */
[----:B---3--:R-:W-:Y:S05]  /*c350*/  @!P0 NANOSLEEP.SYNCS 0x989680 ;  /* 0x009896800000895d */ /* 0x008fea0003900000 */
[----:B------:R-:W3:Y:S02]  /*c360*/  @!P0 SYNCS.PHASECHK.TRANS64 P0, [R204+URZ+0xe0], R3 ;  /* 0x0000e003cc0085a7 */ /* 0x000ee400080010ff */
[----:B---3--:R-:W-:Y:S05]  /*c370*/  @!P0 BRA `(.L_x_114) ;  /* 0xfffffffc00f08947 */ /* 0x008fea000383ffff */
[----:B------:R-:W-:Y:S05]  /*c380*/  BRA `(.L_x_113) ;  /* 0xffffffb000307947 */ /* 0x000fea000383ffff */
.L_x_123:
[----:B--2---:R2:W3:Y:S02]  /*c390*/  SYNCS.PHASECHK.TRANS64.TRYWAIT P0, [R0+URZ+0xe0], R5 ;  /* 0x0000e005000075a7 */ /* 0x0044e400080011ff */
[----:B---3--:R-:W-:Y:S05]  /*c3a0*/  @!P0 NANOSLEEP.SYNCS 0x989680 ;  /* 0x009896800000895d */ /* 0x008fea0003900000 */
[----:B------:R-:W3:Y:S02]  /*c3b0*/  @!P0 SYNCS.PHASECHK.TRANS64 P0, [R0+URZ+0xe0], R5 ;  /* 0x0000e005000085a7 */ /* 0x000ee400080010ff */
[----:B---3--:R-:W-:Y:S05]  /*c3c0*/  @!P0 BRA `(.L_x_123) ;  /* 0xfffffffc00f08947 */ /* 0x008fea000383ffff */
[----:B------:R-:W-:Y:S05]  /*c3d0*/  BRA `(.L_x_122) ;  /* 0xffffffc400887947 */ /* 0x000fea000383ffff */
.L_x_132:
[----:B--2---:R2:W3:Y:S02]  /*c3e0*/  SYNCS.PHASECHK.TRANS64.TRYWAIT P0, [R0+URZ+0xe0], R3 ;  /* 0x0000e003000075a7 */ /* 0x0044e400080011ff */
[----:B---3--:R-:W-:Y:S05]  /*c3f0*/  @!P0 NANOSLEEP.SYNCS 0x989680 ;  /* 0x009896800000895d */ /* 0x008fea0003900000 */
[----:B------:R-:W3:Y:S02]  /*c400*/  @!P0 SYNCS.PHASECHK.TRANS64 P0, [R0+URZ+0xe0], R3 ;  /* 0x0000e003000085a7 */ /* 0x000ee400080010ff */
[----:B---3--:R-:W-:Y:S05]  /*c410*/  @!P0 BRA `(.L_x_132) ;  /* 0xfffffffc00f08947 */ /* 0x008fea000383ffff */
[----:B------:R-:W-:Y:S05]  /*c420*/  BRA `(.L_x_131) ;  /* 0xffffffd800ec7947 */ /* 0x000fea000383ffff */
        .weak           $__internal_0_$__cuda_sm10x_tcgen05_guardrail_trap_col_being_dealloced_not_returned_by_alloc
        .type           $__internal_0_$__cuda_sm10x_tcgen05_guardrail_trap_col_being_dealloced_not_returned_by_alloc,@function
        .size           $__internal_0_$__cuda_sm10x_tcgen05_guardrail_trap_col_being_dealloced_not_returned_by_alloc,($__internal_1_$__cuda_sm10x_tcgen05_guardrail_trap_phase_invalid_during_alloc - $__internal_0_$__cuda_sm10x_tcgen05_guardrail_trap_col_being_dealloced_not_returned_by_alloc)
$__internal_0_$__cuda_sm10x_tcgen05_guardrail_trap_col_being_dealloced_not_returned_by_alloc:
[----:B------:R-:W-:Y:S05]  /*c430*/  BPT.TRAP 0x1 ;  /* 0x000000040000795c */ /* 0x000fea0000300000 */
[----:B------:R-:W-:-:S04]  /*c440*/  HFMA2 R3, -RZ, RZ, 0, 0 ;  /* 0x00000000ff037431 */ /* 0x000fc800000001ff */
[----:B------:R-:W-:Y:S05]  /*c450*/  RET.REL.NODEC R2 `(_ZN7cutlass13device_kernelINS_4gemm6kernel13GemmUniversalIN4cute5tupleIJiiiiEEENS1_10collective13CollectiveMmaINS1_35MainloopSm100TmaUmmaWarpSpecializedILi14ELi2ELi2ENS5_IJNS4_1CILi1EEESB_SB_EEEEENS5_IJNSA_ILi128EEENSA_ILi256EEENSA_ILi32EEEEEENS_12float_e5m2_tENS5_IJSB_llEEESI_NS5_IJlSB_lEEENS4_8TiledMMAINS4_8MMA_AtomIJNS4_10MMA_TraitsINS4_19SM100_MMA_F8F6F4_SSEJSI_SI_fSE_SF_NS4_17integral_constantINS4_4UMMA5MajorELSR_1EEENSP_ISR_LSR_0EEENSP_INSQ_7ScaleInELSU_0EEESV_EEEEEENS4_6LayoutISC_NS5_IJNSA_ILi0EEESZ_SZ_EEEEENS5_IJNS4_10UnderscoreES12_S12_EEEEENS4_13SM90_TMA_LOADENS4_14ComposedLayoutINS4_7SwizzleILi3ELi4ELi3EEENS4_18smem_ptr_flag_bitsILi8EEENSY_INS5_IJSE_NSA_ILi8EEEEEENS5_IJSB_SE_EEEEEEEvNS4_8identityES15_NS16_INS17_ILi1ELi4ELi3EEES1A_NSY_INS5_IJS1B_SG_EEENS5_IJSG_SB_EEEEEEEvS1G_EENS_8epilogue10collective18CollectiveEpilogueINS1N_23Sm100TmaWarpSpecializedILi4ELi2ELi64ELb0ELb0EEEJSH_NS5_IJNSY_ISE_SB_EENSY_INSA_ILi64EEESB_EEEEESI_SK_SI_SK_NS1N_6fusion15FusionCallbacksIS1R_NS1W_17LinearCombinationISI_fSI_fLNS_15FloatRoundStyleE2EEESH_S1V_JEEENS4_5SM1004TMEM4LOAD26SM100_TMEM_LOAD_32dp32b64xES15_NS16_INS17_ILi2ELi4ELi3EEES1A_NSY_INS5_IJS1B_S1T_EEENS5_IJS1T_SB_EEEEEEENS4_39AutoVectorizingCopyWithAssumedAlignmentILi128EEENS4_14SM90_TMA_STOREES2A_S2C_S2C_EEEvvEEEEvNT_6ParamsE) ;  /* 0xffffff3802e87950 */ /* 0x000fea0003c3ffff */
        .weak           $__internal_1_$__cuda_sm10x_tcgen05_guardrail_trap_phase_invalid_during_alloc
        .type           $__internal_1_$__cuda_sm10x_tcgen05_guardrail_trap_phase_invalid_during_alloc,@function
        .size           $__internal_1_$__cuda_sm10x_tcgen05_guardrail_trap_phase_invalid_during_alloc,($__internal_2_$__cuda_sm10x_tcgen05_guardrail_trap_unallocated_columns_being_dealloced - $__internal_1_$__cuda_sm10x_tcgen05_guardrail_trap_phase_invalid_during_alloc)
$__internal_1_$__cuda_sm10x_tcgen05_guardrail_trap_phase_invalid_during_alloc:
[----:B------:R-:W-:Y:S05]  /*c460*/  BPT.TRAP 0x1 ;  /* 0x000000040000795c */ /* 0x000fea0000300000 */
[----:B------:R-:W-:-:S04]  /*c470*/  MOV R3, 0x0 ;  /* 0x0000000000037802 */ /* 0x000fc80000000f00 */
[----:B------:R-:W-:Y:S05]  /*c480*/  RET.REL.NODEC R2 `(_ZN7cutlass13device_kernelINS_4gemm6kernel13GemmUniversalIN4cute5tupleIJiiiiEEENS1_10collective13CollectiveMmaINS1_35MainloopSm100TmaUmmaWarpSpecializedILi14ELi2ELi2ENS5_IJNS4_1CILi1EEESB_SB_EEEEENS5_IJNSA_ILi128EEENSA_ILi256EEENSA_ILi32EEEEEENS_12float_e5m2_tENS5_IJSB_llEEESI_NS5_IJlSB_lEEENS4_8TiledMMAINS4_8MMA_AtomIJNS4_10MMA_TraitsINS4_19SM100_MMA_F8F6F4_SSEJSI_SI_fSE_SF_NS4_17integral_constantINS4_4UMMA5MajorELSR_1EEENSP_ISR_LSR_0EEENSP_INSQ_7ScaleInELSU_0EEESV_EEEEEENS4_6LayoutISC_NS5_IJNSA_ILi0EEESZ_SZ_EEEEENS5_IJNS4_10UnderscoreES12_S12_EEEEENS4_13SM90_TMA_LOADENS4_14ComposedLayoutINS4_7SwizzleILi3ELi4ELi3EEENS4_18smem_ptr_flag_bitsILi8EEENSY_INS5_IJSE_NSA_ILi8EEEEEENS5_IJSB_SE_EEEEEEEvNS4_8identityES15_NS16_INS17_ILi1ELi4ELi3EEES1A_NSY_INS5_IJS1B_SG_EEENS5_IJSG_SB_EEEEEEEvS1G_EENS_8epilogue10collective18CollectiveEpilogueINS1N_23Sm100TmaWarpSpecializedILi4ELi2ELi64ELb0ELb0EEEJSH_NS5_IJNSY_ISE_SB_EENSY_INSA_ILi64EEESB_EEEEESI_SK_SI_SK_NS1N_6fusion15FusionCallbacksIS1R_NS1W_17LinearCombinationISI_fSI_fLNS_15FloatRoundStyleE2EEESH_S1V_JEEENS4_5SM1004TMEM4LOAD26SM100_TMEM_LOAD_32dp32b64xES15_NS16_INS17_ILi2ELi4ELi3EEES1A_NSY_INS5_IJS1B_S1T_EEENS5_IJS1T_SB_EEEEEEENS4_39AutoVectorizingCopyWithAssumedAlignmentILi128EEENS4_14SM90_TMA_STOREES2A_S2C_S2C_EEEvvEEEEvNT_6ParamsE) ;  /* 0xffffff3802dc7950 */ /* 0x000fea0003c3ffff */
        .weak           $__internal_2_$__cuda_sm10x_tcgen05_guardrail_trap_unallocated_columns_being_dealloced
        .type           $__internal_2_$__cuda_sm10x_tcgen05_guardrail_trap_unallocated_columns_being_dealloced,@function
        .size           $__internal_2_$__cuda_sm10x_tcgen05_guardrail_trap_unallocated_columns_being_dealloced,(.L_x_198 - $__internal_2_$__cuda_sm10x_tcgen05_guardrail_trap_unallocated_columns_being_dealloced)
$__internal_2_$__cuda_sm10x_tcgen05_guardrail_trap_unallocated_columns_being_dealloced:
[----:B------:R-:W-:Y:S05]  /*c490*/  BPT.TRAP 0x1 ;  /* 0x000000040000795c */ /* 0x000fea0000300000 */
[----:B------:R-:W-:-:S04]  /*c4a0*/  HFMA2 R3, -RZ, RZ, 0, 0 ;  /* 0x00000000ff037431 */ /* 0x000fc800000001ff */
[----:B------:R-:W-:Y:S05]  /*c4b0*/  RET.REL.NODEC R2 `(_ZN7cutlass13device_kernelINS_4gemm6kernel13GemmUniversalIN4cute5tupleIJiiiiEEENS1_10collective13CollectiveMmaINS1_35MainloopSm100TmaUmmaWarpSpecializedILi14ELi2ELi2ENS5_IJNS4_1CILi1EEESB_SB_EEEEENS5_IJNSA_ILi128EEENSA_ILi256EEENSA_ILi32EEEEEENS_12float_e5m2_tENS5_IJSB_llEEESI_NS5_IJlSB_lEEENS4_8TiledMMAINS4_8MMA_AtomIJNS4_10MMA_TraitsINS4_19SM100_MMA_F8F6F4_SSEJSI_SI_fSE_SF_NS4_17integral_constantINS4_4UMMA5MajorELSR_1EEENSP_ISR_LSR_0EEENSP_INSQ_7ScaleInELSU_0EEESV_EEEEEENS4_6LayoutISC_NS5_IJNSA_ILi0EEESZ_SZ_EEEEENS5_IJNS4_10UnderscoreES12_S12_EEEEENS4_13SM90_TMA_LOADENS4_14ComposedLayoutINS4_7SwizzleILi3ELi4ELi3EEENS4_18smem_ptr_flag_bitsILi8EEENSY_INS5_IJSE_NSA_ILi8EEEEEENS5_IJSB_SE_EEEEEEEvNS4_8identityES15_NS16_INS17_ILi1ELi4ELi3EEES1A_NSY_INS5_IJS1B_SG_EEENS5_IJSG_SB_EEEEEEEvS1G_EENS_8epilogue10collective18CollectiveEpilogueINS1N_23Sm100TmaWarpSpecializedILi4ELi2ELi64ELb0ELb0EEEJSH_NS5_IJNSY_ISE_SB_EENSY_INSA_ILi64EEESB_EEEEESI_SK_SI_SK_NS1N_6fusion15FusionCallbacksIS1R_NS1W_17LinearCombinationISI_fSI_fLNS_15FloatRoundStyleE2EEESH_S1V_JEEENS4_5SM1004TMEM4LOAD26SM100_TMEM_LOAD_32dp32b64xES15_NS16_INS17_ILi2ELi4ELi3EEES1A_NSY_INS5_IJS1B_S1T_EEENS5_IJS1T_SB_EEEEEEENS4_39AutoVectorizingCopyWithAssumedAlignmentILi128EEENS4_14SM90_TMA_STOREES2A_S2C_S2C_EEEvvEEEEvNT_6ParamsE) ;  /* 0xffffff3802d07950 */ /* 0x000fea0003c3ffff */
.L_x_197:
[----:B------:R-:W-:-:S00]  /*c4c0*/  BRA `(.L_x_197) ;  /* 0xfffffffc00fc7947 */ /* 0x000fc0000383ffff */
[----:B------:R-:W-:-:S00]  /*c4d0*/  NOP ;  /* 0x0000000000007918 */ /* 0x000fc00000000000 */
        /* <DEDUP_REMOVED lines=10> */
.L_x_198:


//--------------------- .nv.global.init           --------------------------
	.section	.nv.global.init,"aw",@progbits
.nv.global.init:
	.type		$str$27,@object
	.size		$str$27,($str$28 - $str$27)
$str$27:
        /*0000*/ 	.byte	0x28, 0x61, 0x64, 0x64, 0x72, 0x65, 0x73, 0x73, 0x20, 0x26, 0x20, 0x6d, 0x61, 0x73, 0x6b, 0x29
        /*0010*/ 	.byte	0x20, 0x3d, 0x3d, 0x20, 0x30, 0x00
	.type		$str$28,@object
	.size		$str$28,($str$26 - $str$28)
$str$28:
        /*0016*/ 	.byte	0x2f, 0x74, 0x6d, 0x70, 0x2f, 0x63, 0x75, 0x74, 0x6c, 0x61, 0x73, 0x73, 0x5f, 0x73, 0x77, 0x65
        /*0026*/ 	.byte	0x65, 0x70, 0x5f, 0x73, 0x72, 0x63, 0x2f, 0x69, 0x6e, 0x63, 0x6c, 0x75, 0x64, 0x65, 0x2f, 0x63
        /*0036*/ 	.byte	0x75, 0x74, 0x65, 0x2f, 0x70, 0x6f, 0x69, 0x6e, 0x74, 0x65, 0x72, 0x5f, 0x66, 0x6c, 0x61, 0x67
        /*0046*/ 	.byte	0x67, 0x65, 0x64, 0x2e, 0x68, 0x70, 0x70, 0x00
	.type		$str$26,@object
	.size		$str$26,($str$25 - $str$26)
$str$26:
        /*004e*/ 	.byte	0x2f, 0x74, 0x6d, 0x70, 0x2f, 0x63, 0x75, 0x74, 0x6c, 0x61, 0x73, 0x73, 0x5f, 0x73, 0x77, 0x65
        /*005e*/ 	.byte	0x65, 0x70, 0x5f, 0x73, 0x72, 0x63, 0x2f, 0x69, 0x6e, 0x63, 0x6c, 0x75, 0x64, 0x65, 0x2f, 0x63
        /*006e*/ 	.byte	0x75, 0x74, 0x65, 0x2f, 0x61, 0x74, 0x6f, 0x6d, 0x2f, 0x63, 0x6f, 0x70, 0x79, 0x5f, 0x74, 0x72
        /*007e*/ 	.byte	0x61, 0x69, 0x74, 0x73, 0x5f, 0x73, 0x6d, 0x31, 0x30, 0x30, 0x2e, 0x68, 0x70, 0x70, 0x00
	.type		$str$25,@object
	.size		$str$25,(__unnamed_1 - $str$25)
$str$25:
        /*008d*/ 	.byte	0x28, 0x28, 0x75, 0x69, 0x6e, 0x74, 0x33, 0x32, 0x5f, 0x74, 0x28, 0x74, 0x68, 0x72, 0x65, 0x61
        /*009d*/ 	.byte	0x64, 0x49, 0x64, 0x78, 0x2e, 0x78, 0x29, 0x20, 0x2f, 0x20, 0x33, 0x32, 0x29, 0x20, 0x25, 0x20
        /*00ad*/ 	.byte	0x34, 0x29, 0x20, 0x3d, 0x3d, 0x20, 0x28, 0x28, 0x28, 0x74, 0x6d, 0x65, 0x6d, 0x5f, 0x61, 0x64
        /*00bd*/ 	.byte	0x64, 0x72, 0x20, 0x3e, 0x3e, 0x20, 0x31, 0x36, 0x29, 0x20, 0x2f, 0x20, 0x33, 0x32, 0x29, 0x20
        /*00cd*/ 	.byte	0x25, 0x20, 0x34, 0x29, 0x00
	.type		__unnamed_1,@object
	.size		__unnamed_1,(__unnamed_2 - __unnamed_1)
__unnamed_1:
        /*00d2*/ 	.byte	0x61, 0x75, 0x74, 0x6f, 0x20, 0x63, 0x75, 0x74, 0x65, 0x3a, 0x3a, 0x61, 0x73, 0x5f, 0x70, 0x6f
        /* <DEDUP_REMOVED lines=24> */
        /*0262*/ 	.byte	0x43, 0x3c, 0x38, 0x31, 0x39, 0x32, 0x3e, 0x3e, 0x3e, 0x3e, 0x5d, 0x00
	.type		__unnamed_2,@object
	.size		__unnamed_2,(__unnamed_3 - __unnamed_2)
__unnamed_2:
        /* <DEDUP_REMOVED lines=26> */
	.type		__unnamed_3,@object
	.size		__unnamed_3,(.L_3 - __unnamed_3)
__unnamed_3:
        /* <DEDUP_REMOVED lines=42> */
        /*06aa*/ 	.byte	0x3e, 0x3e, 0x3e, 0x3e, 0x5d, 0x00
.L_3:


//--------------------- .nv.shared._ZN7cutlass13device_kernelINS_4gemm6kernel13GemmUniversalIN4cute5tupleIJiiiiEEENS1_10collective13CollectiveMmaINS1_35MainloopSm100TmaUmmaWarpSpecializedILi14ELi2ELi2ENS5_IJNS4_1CILi1EEESB_SB_EEEEENS5_IJNSA_ILi128EEENSA_ILi256EEENSA_ILi32EEEEEENS_12float_e5m2_tENS5_IJSB_llEEESI_NS5_IJlSB_lEEENS4_8TiledMMAINS4_8MMA_AtomIJNS4_10MMA_TraitsINS4_19SM100_MMA_F8F6F4_SSEJSI_SI_fSE_SF_NS4_17integral_constantINS4_4UMMA5MajorELSR_1EEENSP_ISR_LSR_0EEENSP_INSQ_7ScaleInELSU_0EEESV_EEEEEENS4_6LayoutISC_NS5_IJNSA_ILi0EEESZ_SZ_EEEEENS5_IJNS4_10UnderscoreES12_S12_EEEEENS4_13SM90_TMA_LOADENS4_14ComposedLayoutINS4_7SwizzleILi3ELi4ELi3EEENS4_18smem_ptr_flag_bitsILi8EEENSY_INS5_IJSE_NSA_ILi8EEEEEENS5_IJSB_SE_EEEEEEEvNS4_8identityES15_NS16_INS17_ILi1ELi4ELi3EEES1A_NSY_INS5_IJS1B_SG_EEENS5_IJSG_SB_EEEEEEEvS1G_EENS_8epilogue10collective18CollectiveEpilogueINS1N_23Sm100TmaWarpSpecializedILi4ELi2ELi64ELb0ELb0EEEJSH_NS5_IJNSY_ISE_SB_EENSY_INSA_ILi64EEESB_EEEEESI_SK_SI_SK_NS1N_6fusion15FusionCallbacksIS1R_NS1W_17LinearCombinationISI_fSI_fLNS_15FloatRoundStyleE2EEESH_S1V_JEEENS4_5SM1004TMEM4LOAD26SM100_TMEM_LOAD_32dp32b64xES15_NS16_INS17_ILi2ELi4ELi3EEES1A_NSY_INS5_IJS1B_S1T_EEENS5_IJS1T_SB_EEEEEEENS4_39AutoVectorizingCopyWithAssumedAlignmentILi128EEENS4_14SM90_TMA_STOREES2A_S2C_S2C_EEEvvEEEEvNT_6ParamsE --------------------------
	.section	.nv.shared._ZN7cutlass13device_kernelINS_4gemm6kernel13GemmUniversalIN4cute5tupleIJiiiiEEENS1_10collective13CollectiveMmaINS1_35MainloopSm100TmaUmmaWarpSpecializedILi14ELi2ELi2ENS5_IJNS4_1CILi1EEESB_SB_EEEEENS5_IJNSA_ILi128EEENSA_ILi256EEENSA_ILi32EEEEEENS_12float_e5m2_tENS5_IJSB_llEEESI_NS5_IJlSB_lEEENS4_8TiledMMAINS4_8MMA_AtomIJNS4_10MMA_TraitsINS4_19SM100_MMA_F8F6F4_SSEJSI_SI_fSE_SF_NS4_17integral_constantINS4_4UMMA5MajorELSR_1EEENSP_ISR_LSR_0EEENSP_INSQ_7ScaleInELSU_0EEESV_EEEEEENS4_6LayoutISC_NS5_IJNSA_ILi0EEESZ_SZ_EEEEENS5_IJNS4_10UnderscoreES12_S12_EEEEENS4_13SM90_TMA_LOADENS4_14ComposedLayoutINS4_7SwizzleILi3ELi4ELi3EEENS4_18smem_ptr_flag_bitsILi8EEENSY_INS5_IJSE_NSA_ILi8EEEEEENS5_IJSB_SE_EEEEEEEvNS4_8identityES15_NS16_INS17_ILi1ELi4ELi3EEES1A_NSY_INS5_IJS1B_SG_EEENS5_IJSG_SB_EEEEEEEvS1G_EENS_8epilogue10collective18CollectiveEpilogueINS1N_23Sm100TmaWarpSpecializedILi4ELi2ELi64ELb0ELb0EEEJSH_NS5_IJNSY_ISE_SB_EENSY_INSA_ILi64EEESB_EEEEESI_SK_SI_SK_NS1N_6fusion15FusionCallbacksIS1R_NS1W_17LinearCombinationISI_fSI_fLNS_15FloatRoundStyleE2EEESH_S1V_JEEENS4_5SM1004TMEM4LOAD26SM100_TMEM_LOAD_32dp32b64xES15_NS16_INS17_ILi2ELi4ELi3EEES1A_NSY_INS5_IJS1B_S1T_EEENS5_IJS1T_SB_EEEEEEENS4_39AutoVectorizingCopyWithAssumedAlignmentILi128EEENS4_14SM90_TMA_STOREES2A_S2C_S2C_EEEvvEEEEvNT_6ParamsE,"aw",@nobits
	.sectionflags	@""
	.align	16
	.zero		1024


//--------------------- .nv.shared.reserved.0     --------------------------
	.section	.nv.shared.reserved.0,"aw",@nobits
	.weak		__nv_reservedSMEM_offset_0_alias
	.size		__nv_reservedSMEM_offset_0_alias, 0, 64
	.other		__nv_reservedSMEM_offset_0_alias,@"STO_CUDA_RESERVED_SHARED STV_DEFAULT"
__nv_reservedSMEM_offset_0_alias:
	.zero		0
.nv.shared.reserved.0:
	.zero		64
	.weak		__nv_reservedSMEM_tcgen05_partition
	.type		__nv_reservedSMEM_tcgen05_partition,@object
	.size		__nv_reservedSMEM_tcgen05_partition,(.L_0 - __nv_reservedSMEM_tcgen05_partition)
__nv_reservedSMEM_tcgen05_partition:
	.zero		32
.L_0:


//--------------------- .nv.global                --------------------------
	.section	.nv.global,"aw",@nobits
.nv.global:
	.type		_ZN40_INTERNAL_fc84742d_4_k_cu_13408027_351534cute1_E,@object
	.size		_ZN40_INTERNAL_fc84742d_4_k_cu_13408027_351534cute1_E,(_ZN40_INTERNAL_fc84742d_4_k_cu_13408027_351534cuda3std3__45__cpo6cbeginE - _ZN40_INTERNAL_fc84742d_4_k_cu_13408027_351534cute1_E)
_ZN40_INTERNAL_fc84742d_4_k_cu_13408027_351534cute1_E:
	.zero		1
	.type		_ZN40_INTERNAL_fc84742d_4_k_cu_13408027_351534cuda3std3__45__cpo6cbeginE,@object
	.size		_ZN40_INTERNAL_fc84742d_4_k_cu_13408027_351534cuda3std3__45__cpo6cbeginE,(_ZN40_INTERNAL_fc84742d_4_k_cu_13408027_351534cuda3std3__48in_placeE - _ZN40_INTERNAL_fc84742d_4_k_cu_13408027_351534cuda3std3__45__cpo6cbeginE)
_ZN40_INTERNAL_fc84742d_4_k_cu_13408027_351534cuda3std3__45__cpo6cbeginE:
	.zero		1
	.type		_ZN40_INTERNAL_fc84742d_4_k_cu_13408027_351534cuda3std3__48in_placeE,@object
	.size		_ZN40_INTERNAL_fc84742d_4_k_cu_13408027_351534cuda3std3__48in_placeE,(_ZN40_INTERNAL_fc84742d_4_k_cu_13408027_351534cuda3std6ranges3__45__cpo9iter_moveE - _ZN40_INTERNAL_fc84742d_4_k_cu_13408027_351534cuda3std3__48in_placeE)
_ZN40_INTERNAL_fc84742d_4_k_cu_13408027_351534cuda3std3__48in_placeE:
	.zero		1
	.type		_ZN40_INTERNAL_fc84742d_4_k_cu_13408027_351534cuda3std6ranges3__45__cpo9iter_moveE,@object
	.size		_ZN40_INTERNAL_fc84742d_4_k_cu_13408027_351534cuda3std6ranges3__45__cpo9iter_moveE,(_ZN40_INTERNAL_fc84742d_4_k_cu_13408027_351534cuda3std3__45__cpo5beginE - _ZN40_INTERNAL_fc84742d_4_k_cu_13408027_351534cuda3std6ranges3__45__cpo9iter_moveE)
_ZN40_INTERNAL_fc84742d_4_k_cu_13408027_351534cuda3std6ranges3__45__cpo9iter_moveE:
	.zero		1
	.type		_ZN40_INTERNAL_fc84742d_4_k_cu_13408027_351534cuda3std3__45__cpo5beginE,@object
	.size		_ZN40_INTERNAL_fc84742d_4_k_cu_13408027_351534cuda3std3__45__cpo5beginE,(_ZN40_INTERNAL_fc84742d_4_k_cu_13408027_351534cuda3std3__442_GLOBAL__N__fc84742d_4_k_cu_13408027_351536ignoreE - _ZN40_INTERNAL_fc84742d_4_k_cu_13408027_351534cuda3std3__45__cpo5beginE)
_ZN40_INTERNAL_fc84742d_4_k_cu_13408027_351534cuda3std3__45__cpo5beginE:
	.zero		1
	.type		_ZN40_INTERNAL_fc84742d_4_k_cu_13408027_351534cuda3std3__442_GLOBAL__N__fc84742d_4_k_cu_13408027_351536ignoreE,@object
	.size		_ZN40_INTERNAL_fc84742d_4_k_cu_13408027_351534cuda3std3__442_GLOBAL__N__fc84742d_4_k_cu_13408027_351536ignoreE,(_ZN40_INTERNAL_fc84742d_4_k_cu_13408027_351534cute7productE - _ZN40_INTERNAL_fc84742d_4_k_cu_13408027_351534cuda3std3__442_GLOBAL__N__fc84742d_4_k_cu_13408027_351536ignoreE)
_ZN40_INTERNAL_fc84742d_4_k_cu_13408027_351534cuda3std3__442_GLOBAL__N__fc84742d_4_k_cu_13408027_351536ignoreE:
	.zero		1
	.type		_ZN40_INTERNAL_fc84742d_4_k_cu_13408027_351534cute7productE,@object
	.size		_ZN40_INTERNAL_fc84742d_4_k_cu_13408027_351534cute7productE,(_ZN40_INTERNAL_fc84742d_4_k_cu_13408027_351534cuda3std3__45__cpo3endE - _ZN40_INTERNAL_fc84742d_4_k_cu_13408027_351534cute7productE)
_ZN40_INTERNAL_fc84742d_4_k_cu_13408027_351534cute7productE:
	.zero		1
	.type		_ZN40_INTERNAL_fc84742d_4_k_cu_13408027_351534cuda3std3__45__cpo3endE,@object
	.size		_ZN40_INTERNAL_fc84742d_4_k_cu_13408027_351534cuda3std3__45__cpo3endE,(_ZN40_INTERNAL_fc84742d_4_k_cu_13408027_351534cuda3std3__419piecewise_constructE - _ZN40_INTERNAL_fc84742d_4_k_cu_13408027_351534cuda3std3__45__cpo3endE)
_ZN40_INTERNAL_fc84742d_4_k_cu_13408027_351534cuda3std3__45__cpo3endE:
	.zero		1
	.type		_ZN40_INTERNAL_fc84742d_4_k_cu_13408027_351534cuda3std3__419piecewise_constructE,@object
	.size		_ZN40_INTERNAL_fc84742d_4_k_cu_13408027_351534cuda3std3__419piecewise_constructE,(_ZN40_INTERNAL_fc84742d_4_k_cu_13408027_351534cuda3std3__45__cpo4cendE - _ZN40_INTERNAL_fc84742d_4_k_cu_13408027_351534cuda3std3__419piecewise_constructE)
_ZN40_INTERNAL_fc84742d_4_k_cu_13408027_351534cuda3std3__419piecewise_constructE:
	.zero		1
	.type		_ZN40_INTERNAL_fc84742d_4_k_cu_13408027_351534cuda3std3__45__cpo4cendE,@object
	.size		_ZN40_INTERNAL_fc84742d_4_k_cu_13408027_351534cuda3std3__45__cpo4cendE,(_ZN40_INTERNAL_fc84742d_4_k_cu_13408027_351534cuda3std6ranges3__45__cpo4swapE - _ZN40_INTERNAL_fc84742d_4_k_cu_13408027_351534cuda3std3__45__cpo4cendE)
_ZN40_INTERNAL_fc84742d_4_k_cu_13408027_351534cuda3std3__45__cpo4cendE:
	.zero		1
	.type		_ZN40_INTERNAL_fc84742d_4_k_cu_13408027_351534cuda3std6ranges3__45__cpo4swapE,@object
	.size		_ZN40_INTERNAL_fc84742d_4_k_cu_13408027_351534cuda3std6ranges3__45__cpo4swapE,(.L_11 - _ZN40_INTERNAL_fc84742d_4_k_cu_13408027_351534cuda3std6ranges3__45__cpo4swapE)
_ZN40_INTERNAL_fc84742d_4_k_cu_13408027_351534cuda3std6ranges3__45__cpo4swapE:
	.zero		1
.L_11:


//--------------------- .nv.constant0._ZN7cutlass13device_kernelINS_4gemm6kernel13GemmUniversalIN4cute5tupleIJiiiiEEENS1_10collective13CollectiveMmaINS1_35MainloopSm100TmaUmmaWarpSpecializedILi14ELi2ELi2ENS5_IJNS4_1CILi1EEESB_SB_EEEEENS5_IJNSA_ILi128EEENSA_ILi256EEENSA_ILi32EEEEEENS_12float_e5m2_tENS5_IJSB_llEEESI_NS5_IJlSB_lEEENS4_8TiledMMAINS4_8MMA_AtomIJNS4_10MMA_TraitsINS4_19SM100_MMA_F8F6F4_SSEJSI_SI_fSE_SF_NS4_17integral_constantINS4_4UMMA5MajorELSR_1EEENSP_ISR_LSR_0EEENSP_INSQ_7ScaleInELSU_0EEESV_EEEEEENS4_6LayoutISC_NS5_IJNSA_ILi0EEESZ_SZ_EEEEENS5_IJNS4_10UnderscoreES12_S12_EEEEENS4_13SM90_TMA_LOADENS4_14ComposedLayoutINS4_7SwizzleILi3ELi4ELi3EEENS4_18smem_ptr_flag_bitsILi8EEENSY_INS5_IJSE_NSA_ILi8EEEEEENS5_IJSB_SE_EEEEEEEvNS4_8identityES15_NS16_INS17_ILi1ELi4ELi3EEES1A_NSY_INS5_IJS1B_SG_EEENS5_IJSG_SB_EEEEEEEvS1G_EENS_8epilogue10collective18CollectiveEpilogueINS1N_23Sm100TmaWarpSpecializedILi4ELi2ELi64ELb0ELb0EEEJSH_NS5_IJNSY_ISE_SB_EENSY_INSA_ILi64EEESB_EEEEESI_SK_SI_SK_NS1N_6fusion15FusionCallbacksIS1R_NS1W_17LinearCombinationISI_fSI_fLNS_15FloatRoundStyleE2EEESH_S1V_JEEENS4_5SM1004TMEM4LOAD26SM100_TMEM_LOAD_32dp32b64xES15_NS16_INS17_ILi2ELi4ELi3EEES1A_NSY_INS5_IJS1B_S1T_EEENS5_IJS1T_SB_EEEEEEENS4_39AutoVectorizingCopyWithAssumedAlignmentILi128EEENS4_14SM90_TMA_STOREES2A_S2C_S2C_EEEvvEEEEvNT_6ParamsE --------------------------
	.section	.nv.constant0._ZN7cutlass13device_kernelINS_4gemm6kernel13GemmUniversalIN4cute5tupleIJiiiiEEENS1_10collective13CollectiveMmaINS1_35MainloopSm100TmaUmmaWarpSpecializedILi14ELi2ELi2ENS5_IJNS4_1CILi1EEESB_SB_EEEEENS5_IJNSA_ILi128EEENSA_ILi256EEENSA_ILi32EEEEEENS_12float_e5m2_tENS5_IJSB_llEEESI_NS5_IJlSB_lEEENS4_8TiledMMAINS4_8MMA_AtomIJNS4_10MMA_TraitsINS4_19SM100_MMA_F8F6F4_SSEJSI_SI_fSE_SF_NS4_17integral_constantINS4_4UMMA5MajorELSR_1EEENSP_ISR_LSR_0EEENSP_INSQ_7ScaleInELSU_0EEESV_EEEEEENS4_6LayoutISC_NS5_IJNSA_ILi0EEESZ_SZ_EEEEENS5_IJNS4_10UnderscoreES12_S12_EEEEENS4_13SM90_TMA_LOADENS4_14ComposedLayoutINS4_7SwizzleILi3ELi4ELi3EEENS4_18smem_ptr_flag_bitsILi8EEENSY_INS5_IJSE_NSA_ILi8EEEEEENS5_IJSB_SE_EEEEEEEvNS4_8identityES15_NS16_INS17_ILi1ELi4ELi3EEES1A_NSY_INS5_IJS1B_SG_EEENS5_IJSG_SB_EEEEEEEvS1G_EENS_8epilogue10collective18CollectiveEpilogueINS1N_23Sm100TmaWarpSpecializedILi4ELi2ELi64ELb0ELb0EEEJSH_NS5_IJNSY_ISE_SB_EENSY_INSA_ILi64EEESB_EEEEESI_SK_SI_SK_NS1N_6fusion15FusionCallbacksIS1R_NS1W_17LinearCombinationISI_fSI_fLNS_15FloatRoundStyleE2EEESH_S1V_JEEENS4_5SM1004TMEM4LOAD26SM100_TMEM_LOAD_32dp32b64xES15_NS16_INS17_ILi2ELi4ELi3EEES1A_NSY_INS5_IJS1B_S1T_EEENS5_IJS1T_SB_EEEEEEENS4_39AutoVectorizingCopyWithAssumedAlignmentILi128EEENS4_14SM90_TMA_STOREES2A_S2C_S2C_EEEvvEEEEvNT_6ParamsE,"a",@progbits
	.sectionflags	@""
	.align	4
.nv.constant0._ZN7cutlass13device_kernelINS_4gemm6kernel13GemmUniversalIN4cute5tupleIJiiiiEEENS1_10collective13CollectiveMmaINS1_35MainloopSm100TmaUmmaWarpSpecializedILi14ELi2ELi2ENS5_IJNS4_1CILi1EEESB_SB_EEEEENS5_IJNSA_ILi128EEENSA_ILi256EEENSA_ILi32EEEEEENS_12float_e5m2_tENS5_IJSB_llEEESI_NS5_IJlSB_lEEENS4_8TiledMMAINS4_8MMA_AtomIJNS4_10MMA_TraitsINS4_19SM100_MMA_F8F6F4_SSEJSI_SI_fSE_SF_NS4_17integral_constantINS4_4UMMA5MajorELSR_1EEENSP_ISR_LSR_0EEENSP_INSQ_7ScaleInELSU_0EEESV_EEEEEENS4_6LayoutISC_NS5_IJNSA_ILi0EEESZ_SZ_EEEEENS5_IJNS4_10UnderscoreES12_S12_EEEEENS4_13SM90_TMA_LOADENS4_14ComposedLayoutINS4_7SwizzleILi3ELi4ELi3EEENS4_18smem_ptr_flag_bitsILi8EEENSY_INS5_IJSE_NSA_ILi8EEEEEENS5_IJSB_SE_EEEEEEEvNS4_8identityES15_NS16_INS17_ILi1ELi4ELi3EEES1A_NSY_INS5_IJS1B_SG_EEENS5_IJSG_SB_EEEEEEEvS1G_EENS_8epilogue10collective18CollectiveEpilogueINS1N_23Sm100TmaWarpSpecializedILi4ELi2ELi64ELb0ELb0EEEJSH_NS5_IJNSY_ISE_SB_EENSY_INSA_ILi64EEESB_EEEEESI_SK_SI_SK_NS1N_6fusion15FusionCallbacksIS1R_NS1W_17LinearCombinationISI_fSI_fLNS_15FloatRoundStyleE2EEESH_S1V_JEEENS4_5SM1004TMEM4LOAD26SM100_TMEM_LOAD_32dp32b64xES15_NS16_INS17_ILi2ELi4ELi3EEES1A_NSY_INS5_IJS1B_S1T_EEENS5_IJS1T_SB_EEEEEEENS4_39AutoVectorizingCopyWithAssumedAlignmentILi128EEENS4_14SM90_TMA_STOREES2A_S2C_S2C_EEEvvEEEEvNT_6ParamsE:
	.zero		2944


//--------------------- SYMBOLS --------------------------

	.type		.nv.reservedSmem.offset0,@object
	.size		.nv.reservedSmem.offset0,0x4
	.type		.nv.reservedSmem.cap,@object
	.size		.nv.reservedSmem.cap,0x4
	.type		__assertfail,@function
